# CuTe-DSL kernel — source=cudnn_frontend_dsl family=gemm_swiglu_bs
# config = {"ab_dtype": "Float8E4M3FN", "sf_vec": 32, "vector_f32": false, "mma_mn": [128, 128], "cluster_mn": [2, 1]}


// ===== COMPILED SASS (sm_100a) =====

	.target	sm_100a

	.elftype	@"ET_EXEC"


//--------------------- .note.nv.tkinfo           --------------------------
	.section	.note.nv.tkinfo,"",@"SHT_NOTE"
	.sectionflags	@"SHF_NOTE_NV_TKINFO"
	.tkinfo
        /*0018*/ 	.word	0x00000081
        /*0030*/ 	.string	""
        /*0030*/ 	.string	"ptxas"
        /*0030*/ 	.string	"Cuda compilation tools, release 12.9, V12.9.83"
        /*0030*/ 	.string	"Build system must define TOOLS_VERSION_EXTENDED"
        /*0030*/ 	.string	"-O 3 -arch sm_100a "



//--------------------- .note.nv.cuver            --------------------------
	.section	.note.nv.cuver,"",@"SHT_NOTE"
	.sectionflags	@"SHF_NOTE_NV_CUVER"
        /*0018*/ 	.short	0x0001
        /*001a*/ 	.short	0x0064
        /*001c*/ 	.short	0x0001
        /*001e*/ 	.short	0x0000
        /*0020*/ 	.short	0x0001
        /*0022*/ 	.short	0x0000


//--------------------- .nv.info                  --------------------------
	.section	.nv.info,"",@"SHT_CUDA_INFO"
	.align	4


	//----- nvinfo : EIATTR_REGCOUNT
	.align		4
        /*0000*/ 	.byte	0x04, 0x2f
        /*0002*/ 	.short	(.L_4 - .L_3)
	.align		4
.L_3:
        /*0004*/ 	.word	index@(kernel_cutlass_kernel_cudnngemm_swigludense_blockscaled_gemm_persistent_swiglu_interleaved_quantSm100BlockScaledPersistentDenseGemmKernel_object_at__TiledMMA_ThrLayoutVMNK11110000_Permuta_0)
        /*0008*/ 	.word	0x00000060


	//----- nvinfo : EIATTR_FRAME_SIZE
	.align		4
.L_4:
        /*000c*/ 	.byte	0x04, 0x11
        /*000e*/ 	.short	(.L_6 - .L_5)
	.align		4
.L_5:
        /*0010*/ 	.word	index@($__internal_2_$__cuda_sm10x_tcgen05_guardrail_trap_unallocated_columns_being_dealloced)
        /*0014*/ 	.word	0x00000000


	//----- nvinfo : EIATTR_FRAME_SIZE
	.align		4
.L_6:
        /*0018*/ 	.byte	0x04, 0x11
        /*001a*/ 	.short	(.L_8 - .L_7)
	.align		4
.L_7:
        /*001c*/ 	.word	index@($__internal_1_$__cuda_sm10x_tcgen05_guardrail_trap_phase_invalid_during_alloc)
        /*0020*/ 	.word	0x00000000


	//----- nvinfo : EIATTR_FRAME_SIZE
	.align		4
.L_8:
        /*0024*/ 	.byte	0x04, 0x11
        /*0026*/ 	.short	(.L_10 - .L_9)
	.align		4
.L_9:
        /*0028*/ 	.word	index@($__internal_0_$__cuda_sm10x_tcgen05_guardrail_trap_col_being_dealloced_not_returned_by_alloc)
        /*002c*/ 	.word	0x00000000


	//----- nvinfo : EIATTR_FRAME_SIZE
	.align		4
.L_10:
        /*0030*/ 	.byte	0x04, 0x11
        /*0032*/ 	.short	(.L_12 - .L_11)
	.align		4
.L_11:
        /*0034*/ 	.word	index@(kernel_cutlass_kernel_cudnngemm_swigludense_blockscaled_gemm_persistent_swiglu_interleaved_quantSm100BlockScaledPersistentDenseGemmKernel_object_at__TiledMMA_ThrLayoutVMNK11110000_Permuta_0)
        /*0038*/ 	.word	0x00000000


	//----- nvinfo : EIATTR_MIN_STACK_SIZE
	.align		4
.L_12:
        /*003c*/ 	.byte	0x04, 0x12
        /*003e*/ 	.short	(.L_14 - .L_13)
	.align		4
.L_13:
        /*0040*/ 	.word	index@(kernel_cutlass_kernel_cudnngemm_swigludense_blockscaled_gemm_persistent_swiglu_interleaved_quantSm100BlockScaledPersistentDenseGemmKernel_object_at__TiledMMA_ThrLayoutVMNK11110000_Permuta_0)
        /*0044*/ 	.word	0x00000000
.L_14:


//--------------------- .nv.info.kernel_cutlass_kernel_cudnngemm_swigludense_blockscaled_gemm_persistent_swiglu_interleaved_quantSm100BlockScaledPersistentDenseGemmKernel_object_at__TiledMMA_ThrLayoutVMNK11110000_Permuta_0 --------------------------
	.section	.nv.info.kernel_cutlass_kernel_cudnngemm_swigludense_blockscaled_gemm_persistent_swiglu_interleaved_quantSm100BlockScaledPersistentDenseGemmKernel_object_at__TiledMMA_ThrLayoutVMNK11110000_Permuta_0,"",@"SHT_CUDA_INFO"
	.sectionflags	@""
	.align	4


	//----- nvinfo : EIATTR_CUDA_API_VERSION
	.align		4
        /*0000*/ 	.byte	0x04, 0x37
        /*0002*/ 	.short	(.L_16 - .L_15)
.L_15:
        /*0004*/ 	.word	0x00000081


	//----- nvinfo : EIATTR_KPARAM_INFO
	.align		4
.L_16:
        /*0008*/ 	.byte	0x04, 0x17
        /*000a*/ 	.short	(.L_18 - .L_17)
.L_17:
        /*000c*/ 	.word	0x00000000
        /*0010*/ 	.short	0x000b
        /*0012*/ 	.short	0x0364
        /*0014*/ 	.byte	0x00, 0xf0, 0x11, 0x00


	//----- nvinfo : EIATTR_KPARAM_INFO
	.align		4
.L_18:
        /*0018*/ 	.byte	0x04, 0x17
        /*001a*/ 	.short	(.L_20 - .L_19)
.L_19:
        /*001c*/ 	.word	0x00000000
        /*0020*/ 	.short	0x000a
        /*0022*/ 	.short	0x0358
        /*0024*/ 	.byte	0x00, 0xf0, 0x31, 0x00


	//----- nvinfo : EIATTR_KPARAM_INFO
	.align		4
.L_20:
        /*0028*/ 	.byte	0x04, 0x17
        /*002a*/ 	.short	(.L_22 - .L_21)
.L_21:
        /*002c*/ 	.word	0x00000000
        /*0030*/ 	.short	0x0009
        /*0032*/ 	.short	0x034c
        /*0034*/ 	.byte	0x00, 0xf0, 0x31, 0x00


	//----- nvinfo : EIATTR_KPARAM_INFO
	.align		4
.L_22:
        /*0038*/ 	.byte	0x04, 0x17
        /*003a*/ 	.short	(.L_24 - .L_23)
.L_23:
        /*003c*/ 	.word	0x00000000
        /*0040*/ 	.short	0x0008
        /*0042*/ 	.short	0x0340
        /*0044*/ 	.byte	0x00, 0xf0, 0x31, 0x00


	//----- nvinfo : EIATTR_KPARAM_INFO
	.align		4
.L_24:
        /*0048*/ 	.byte	0x04, 0x17
        /*004a*/ 	.short	(.L_26 - .L_25)
.L_25:
        /*004c*/ 	.word	0x00000000
        /*0050*/ 	.short	0x0007
        /*0052*/ 	.short	0x02c0
        /*0054*/ 	.byte	0x00, 0xf0, 0x01, 0x02


	//----- nvinfo : EIATTR_KPARAM_INFO
	.align		4
.L_26:
        /*0058*/ 	.byte	0x04, 0x17
        /*005a*/ 	.short	(.L_28 - .L_27)
.L_27:
        /*005c*/ 	.word	0x00000000
        /*0060*/ 	.short	0x0006
        /*0062*/ 	.short	0x0240
        /*0064*/ 	.byte	0x00, 0xf0, 0x01, 0x02


	//----- nvinfo : EIATTR_KPARAM_INFO
	.align		4
.L_28:
        /*0068*/ 	.byte	0x04, 0x17
        /*006a*/ 	.short	(.L_30 - .L_29)
.L_29:
        /*006c*/ 	.word	0x00000000
        /*0070*/ 	.short	0x0005
        /*0072*/ 	.short	0x01c0
        /*0074*/ 	.byte	0x00, 0xf0, 0x01, 0x02


	//----- nvinfo : EIATTR_KPARAM_INFO
	.align		4
.L_30:
        /*0078*/ 	.byte	0x04, 0x17
        /*007a*/ 	.short	(.L_32 - .L_31)
.L_31:
        /*007c*/ 	.word	0x00000000
        /*0080*/ 	.short	0x0004
        /*0082*/ 	.short	0x0140
        /*0084*/ 	.byte	0x00, 0xf0, 0x01, 0x02


	//----- nvinfo : EIATTR_KPARAM_INFO
	.align		4
.L_32:
        /*0088*/ 	.byte	0x04, 0x17
        /*008a*/ 	.short	(.L_34 - .L_33)
.L_33:
        /*008c*/ 	.word	0x00000000
        /*0090*/ 	.short	0x0003
        /*0092*/ 	.short	0x00c0
        /*0094*/ 	.byte	0x00, 0xf0, 0x01, 0x02


	//----- nvinfo : EIATTR_KPARAM_INFO
	.align		4
.L_34:
        /*0098*/ 	.byte	0x04, 0x17
        /*009a*/ 	.short	(.L_36 - .L_35)
.L_35:
        /*009c*/ 	.word	0x00000000
        /*00a0*/ 	.short	0x0002
        /*00a2*/ 	.short	0x0040
        /*00a4*/ 	.byte	0x00, 0xf0, 0x01, 0x02


	//----- nvinfo : EIATTR_KPARAM_INFO
	.align		4
.L_36:
        /*00a8*/ 	.byte	0x04, 0x17
        /*00aa*/ 	.short	(.L_38 - .L_37)
.L_37:
        /*00ac*/ 	.word	0x00000000
        /*00b0*/ 	.short	0x0001
        /*00b2*/ 	.short	0x000c
        /*00b4*/ 	.byte	0x00, 0xf0, 0x31, 0x00


	//----- nvinfo : EIATTR_KPARAM_INFO
	.align		4
.L_38:
        /*00b8*/ 	.byte	0x04, 0x17
        /*00ba*/ 	.short	(.L_40 - .L_39)
.L_39:
        /*00bc*/ 	.word	0x00000000
        /*00c0*/ 	.short	0x0000
        /*00c2*/ 	.short	0x0000
        /*00c4*/ 	.byte	0x00, 0xf0, 0x31, 0x00


	//----- nvinfo : EIATTR_AT_ENTRY_FRAGMENTS
	.align		4
.L_40:
        /*00c8*/ 	.byte	0x04, 0x4f
        /*00ca*/ 	.short	(.L_42 - .L_41)


	//   ....[0]....
.L_41:
        /*00cc*/ 	.word	0x00000004


	//----- nvinfo : EIATTR_RESERVED_SMEM_USED
	.align		4
.L_42:
        /*00d0*/ 	.byte	0x01, 0x41
	.zero		2


	//----- nvinfo : EIATTR_SPARSE_MMA_MASK
	.align		4
        /*00d4*/ 	.byte	0x03, 0x50
        /*00d6*/ 	.short	0x0000


	//----- nvinfo : EIATTR_TCGEN05_1CTA_USED
	.align		4
        /*00d8*/ 	.byte	0x01, 0x51
	.zero		2


	//----- nvinfo : EIATTR_MAXREG_COUNT
	.align		4
        /*00dc*/ 	.byte	0x03, 0x1b
        /*00de*/ 	.short	0x00ff


	//----- nvinfo : EIATTR_NUM_BARRIERS
	.align		4
        /*00e0*/ 	.byte	0x02, 0x4c
        /*00e2*/ 	.byte	0x03
	.zero		1


	//----- nvinfo : EIATTR_INT_WARP_WIDE_INSTR_OFFSETS
	.align		4
        /*00e4*/ 	.byte	0x04, 0x31
        /*00e6*/ 	.short	(.L_44 - .L_43)


	//   ....[0]....
.L_43:
        /*00e8*/ 	.word	0x000040d0


	//   ....[1]....
        /*00ec*/ 	.word	0x00004100


	//----- nvinfo : EIATTR_COOP_GROUP_MASK_REGIDS
	.align		4
.L_44:
        /*00f0*/ 	.byte	0x04, 0x29
        /*00f2*/ 	.short	(.L_46 - .L_45)


	//   ....[0]....
.L_45:
        /*00f4*/ 	.word	0xffffffff


	//   ....[1]....
        /*00f8*/ 	.word	0xffffffff


	//   ....[2]....
        /*00fc*/ 	.word	0xffffffff


	//   ....[3]....
        /*0100*/ 	.word	0xffffffff


	//   ....[4]....
        /*0104*/ 	.word	0xffffffff


	//----- nvinfo : EIATTR_COOP_GROUP_INSTR_OFFSETS
	.align		4
.L_46:
        /*0108*/ 	.byte	0x04, 0x28
        /*010a*/ 	.short	(.L_48 - .L_47)


	//   ....[0]....
.L_47:
        /*010c*/ 	.word	0x00000530


	//   ....[1]....
        /*0110*/ 	.word	0x00001b00


	//   ....[2]....
        /*0114*/ 	.word	0x00001dc0


	//   ....[3]....
        /*0118*/ 	.word	0x00003f50


	//   ....[4]....
        /*011c*/ 	.word	0x000041b0


	//----- nvinfo : EIATTR_VRC_CTA_INIT_COUNT
	.align		4
.L_48:
        /*0120*/ 	.byte	0x02, 0x4a
        /*0122*/ 	.byte	0x80
	.zero		1


	//----- nvinfo : EIATTR_MBARRIER_INSTR_OFFSETS
	.align		4
        /*0124*/ 	.byte	0x04, 0x39
        /*0126*/ 	.short	(.L_50 - .L_49)


	//   ....[0]....
.L_49:
        /*0128*/ 	.word	0x00000350
        /*012c*/ 	.word	0x000000ff
        /*0130*/ 	.word	0x00000000
        /*0134*/ 	.short	0x0100
        /*0136*/ 	.byte	0x05
	.zero		1


	//   ....[1]....
        /*0138*/ 	.word	0x00000360
        /*013c*/ 	.word	0x000000ff
        /*0140*/ 	.word	0x00000008
        /*0144*/ 	.short	0x0100
        /*0146*/ 	.byte	0x05
	.zero		1


	//   ....[2]....
        /*0148*/ 	.word	0x00000370
        /*014c*/ 	.word	0x000000ff
        /*0150*/ 	.word	0x00000010
        /*0154*/ 	.short	0x0100
        /*0156*/ 	.byte	0x05
	.zero		1


	//   ....[3]....
        /*0158*/ 	.word	0x00000380
        /*015c*/ 	.word	0x000000ff
        /*0160*/ 	.word	0x00000018
        /*0164*/ 	.short	0x0100
        /*0166*/ 	.byte	0x05
	.zero		1


	//   ....[4]....
        /*0168*/ 	.word	0x00000390
        /*016c*/ 	.word	0x000000ff
        /*0170*/ 	.word	0x00000020
        /*0174*/ 	.short	0x0100
        /*0176*/ 	.byte	0x05
	.zero		1


	//   ....[5]....
        /*0178*/ 	.word	0x000003a0
        /*017c*/ 	.word	0x000000ff
        /*0180*/ 	.word	0x00000028
        /*0184*/ 	.short	0x0100
        /*0186*/ 	.byte	0x05
	.zero		1


	//   ....[6]....
        /*0188*/ 	.word	0x000003b0
        /*018c*/ 	.word	0x000000ff
        /*0190*/ 	.word	0x00000030
        /*0194*/ 	.short	0x0100
        /*0196*/ 	.byte	0x05
	.zero		1


	//   ....[7]....
        /*0198*/ 	.word	0x000003c0
        /*019c*/ 	.word	0x000000ff
        /*01a0*/ 	.word	0x00000038
        /*01a4*/ 	.short	0x0100
        /*01a6*/ 	.byte	0x05
	.zero		1


	//   ....[8]....
        /*01a8*/ 	.word	0x000004a0
        /*01ac*/ 	.word	0x000000ff
        /*01b0*/ 	.word	0x00000040
        /*01b4*/ 	.short	0x0100
        /*01b6*/ 	.byte	0x06
	.zero		1


	//   ....[9]....
        /*01b8*/ 	.word	0x000004b0
        /*01bc*/ 	.word	0x000000ff
        /*01c0*/ 	.word	0x00000048
        /*01c4*/ 	.short	0x0100
        /*01c6*/ 	.byte	0x06
	.zero		1


	//   ....[10]....
        /*01c8*/ 	.word	0x000004c0
        /*01cc*/ 	.word	0x000000ff
        /*01d0*/ 	.word	0x00000050
        /*01d4*/ 	.short	0x0100
        /*01d6*/ 	.byte	0x06
	.zero		1


	//   ....[11]....
        /*01d8*/ 	.word	0x000004d0
        /*01dc*/ 	.word	0x000000ff
        /*01e0*/ 	.word	0x00000058
        /*01e4*/ 	.short	0x0100
        /*01e6*/ 	.byte	0x06
	.zero		1


	//   ....[12]....
        /*01e8*/ 	.word	0x00000950
        /*01ec*/ 	.word	0x000000ff
        /*01f0*/ 	.word	0x00000020
        /*01f4*/ 	.short	0x010a
        /*01f6*/ 	.byte	0x05
	.zero		1


	//   ....[13]....
        /*01f8*/ 	.word	0x00000b40
        /*01fc*/ 	.word	0x000000ff
        /*0200*/ 	.word	0x00000020
        /*0204*/ 	.short	0x010a
        /*0206*/ 	.byte	0x19
	.zero		1


	//   ....[14]....
        /*0208*/ 	.word	0x00000ca0
        /*020c*/ 	.word	0x000000ff
        /*0210*/ 	.word	0x00000020
        /*0214*/ 	.short	0x010a
        /*0216*/ 	.byte	0x21
	.zero		1


	//   ....[15]....
        /*0218*/ 	.word	0x00000fb0
        /*021c*/ 	.word	0x000000ff
        /*0220*/ 	.word	0x00000020
        /*0224*/ 	.short	0x010a
        /*0226*/ 	.byte	0x04
	.zero		1


	//   ....[16]....
        /*0228*/ 	.word	0x00001550
        /*022c*/ 	.word	0x000000ff
        /*0230*/ 	.word	0x00000000
        /*0234*/ 	.short	0x010a
        /*0236*/ 	.byte	0x11
	.zero		1


	//   ....[17]....
        /*0238*/ 	.word	0x00001570
        /*023c*/ 	.word	0x000000ff
        /*0240*/ 	.word	0x00000050
        /*0244*/ 	.short	0x010a
        /*0246*/ 	.byte	0x12
	.zero		1


	//   ....[18]....
        /*0248*/ 	.word	0x00001790
        /*024c*/ 	.word	0x000000ff
        /*0250*/ 	.word	0x00000000
        /*0254*/ 	.short	0x010a
        /*0256*/ 	.byte	0x11
	.zero		1


	//   ....[19]....
        /*0258*/ 	.word	0x000018d0
        /*025c*/ 	.word	0x000000ff
        /*0260*/ 	.word	0x00000000
        /*0264*/ 	.short	0x010a
        /*0266*/ 	.byte	0x11
	.zero		1


	//   ....[20]....
        /*0268*/ 	.word	0x00001a80
        /*026c*/ 	.word	0x00000000
        /*0270*/ 	.word	0x00000050
        /*0274*/ 	.short	0x010a
        /*0276*/ 	.byte	0xff
	.zero		1


	//   ....[21]....
        /*0278*/ 	.word	0x00002190
        /*027c*/ 	.word	0x000000ff
        /*0280*/ 	.word	0x00000040
        /*0284*/ 	.short	0x010a
        /*0286*/ 	.byte	0x04
	.zero		1


	//   ....[22]....
        /*0288*/ 	.word	0x00003ce0
        /*028c*/ 	.word	0x000000ff
        /*0290*/ 	.word	0x00000050
        /*0294*/ 	.short	0x0101
        /*0296*/ 	.byte	0x07
	.zero		1


	//   ....[23]....
        /*0298*/ 	.word	0x00004220
        /*029c*/ 	.word	0x00000000
        /*02a0*/ 	.word	0x00000020
        /*02a4*/ 	.short	0x010a
        /*02a6*/ 	.byte	0xff
	.zero		1


	//   ....[24]....
        /*02a8*/ 	.word	0x000042a0
        /*02ac*/ 	.word	0x00000000
        /*02b0*/ 	.word	0x00000020
        /*02b4*/ 	.short	0x010a
        /*02b6*/ 	.byte	0xff
	.zero		1


	//   ....[25]....
        /*02b8*/ 	.word	0x00004310
        /*02bc*/ 	.word	0x00000000
        /*02c0*/ 	.word	0x00000050
        /*02c4*/ 	.short	0x010a
        /*02c6*/ 	.byte	0xff
	.zero		1


	//   ....[26]....
        /*02c8*/ 	.word	0x00004390
        /*02cc*/ 	.word	0x00000000
        /*02d0*/ 	.word	0x00000000
        /*02d4*/ 	.short	0x010a
        /*02d6*/ 	.byte	0xff
	.zero		1


	//   ....[27]....
        /*02d8*/ 	.word	0x000043f0
        /*02dc*/ 	.word	0x00000000
        /*02e0*/ 	.word	0x00000050
        /*02e4*/ 	.short	0x010a
        /*02e6*/ 	.byte	0xff
	.zero		1


	//   ....[28]....
        /*02e8*/ 	.word	0x00004460
        /*02ec*/ 	.word	0x00000000
        /*02f0*/ 	.word	0x00000040
        /*02f4*/ 	.short	0x010a
        /*02f6*/ 	.byte	0xff
	.zero		1


	//----- nvinfo : EIATTR_NUM_MBARRIERS
	.align		4
.L_50:
        /*02f8*/ 	.byte	0x03, 0x38
        /*02fa*/ 	.short	0x000c


	//----- nvinfo : EIATTR_EXIT_INSTR_OFFSETS
	.align		4
        /*02fc*/ 	.byte	0x04, 0x1c
        /*02fe*/ 	.short	(.L_52 - .L_51)


	//   ....[0]....
.L_51:
        /*0300*/ 	.word	0x00001ac0


	//   ....[1]....
        /*0304*/ 	.word	0x000041e0


	//----- nvinfo : EIATTR_REQNTID
	.align		4
.L_52:
        /*0308*/ 	.byte	0x04, 0x10
        /*030a*/ 	.short	(.L_54 - .L_53)
.L_53:
        /*030c*/ 	.word	0x000000c0
        /*0310*/ 	.word	0x00000001
        /*0314*/ 	.word	0x00000001


	//----- nvinfo : EIATTR_CRS_STACK_SIZE
	.align		4
.L_54:
        /*0318*/ 	.byte	0x04, 0x1e
        /*031a*/ 	.short	(.L_56 - .L_55)
.L_55:
        /*031c*/ 	.word	0x00000000


	//----- nvinfo : EIATTR_CBANK_PARAM_SIZE
	.align		4
.L_56:
        /*0320*/ 	.byte	0x03, 0x19
        /*0322*/ 	.short	0x0368


	//----- nvinfo : EIATTR_PARAM_CBANK
	.align		4
        /*0324*/ 	.byte	0x04, 0x0a
        /*0326*/ 	.short	(.L_58 - .L_57)
	.align		4
.L_57:
        /*0328*/ 	.word	index@(.nv.constant0.kernel_cutlass_kernel_cudnngemm_swigludense_blockscaled_gemm_persistent_swiglu_interleaved_quantSm100BlockScaledPersistentDenseGemmKernel_object_at__TiledMMA_ThrLayoutVMNK11110000_Permuta_0)
        /*032c*/ 	.short	0x0380
        /*032e*/ 	.short	0x0368


	//----- nvinfo : EIATTR_SW_WAR
	.align		4
.L_58:
        /*0330*/ 	.byte	0x04, 0x36
        /*0332*/ 	.short	(.L_60 - .L_59)
.L_59:
        /*0334*/ 	.word	0x00000008
.L_60:


//--------------------- .nv.compat                --------------------------
	.section	.nv.compat,"",@"SHT_CUDA_COMPAT_INFO"
	.align	4
        /*0000*/ 	.byte	0x02, 0x02, 0x02, 0x00, 0x02, 0x05, 0x05, 0x00, 0x02, 0x03, 0x01, 0x00, 0x02, 0x06, 0x01, 0x00


//--------------------- .nv.callgraph             --------------------------
	.section	.nv.callgraph,"",@"SHT_CUDA_CALLGRAPH"
	.align	4
	.sectionentsize	8
	.align		4
        /*0000*/ 	.word	0x00000000
	.align		4
        /*0004*/ 	.word	0xffffffff
	.align		4
        /*0008*/ 	.word	0x00000000
	.align		4
        /*000c*/ 	.word	0xfffffffe
	.align		4
        /*0010*/ 	.word	0x00000000
	.align		4
        /*0014*/ 	.word	0xfffffffd
	.align		4
        /*0018*/ 	.word	0x00000000
	.align		4
        /*001c*/ 	.word	0xfffffffc


//--------------------- .text.kernel_cutlass_kernel_cudnngemm_swigludense_blockscaled_gemm_persistent_swiglu_interleaved_quantSm100BlockScaledPersistentDenseGemmKernel_object_at__TiledMMA_ThrLayoutVMNK11110000_Permuta_0 --------------------------
	.section	.text.kernel_cutlass_kernel_cudnngemm_swigludense_blockscaled_gemm_persistent_swiglu_interleaved_quantSm100BlockScaledPersistentDenseGemmKernel_object_at__TiledMMA_ThrLayoutVMNK11110000_Permuta_0,"ax",@progbits
	.align	128
        .global         kernel_cutlass_kernel_cudnngemm_swigludense_blockscaled_gemm_persistent_swiglu_interleaved_quantSm100BlockScaledPersistentDenseGemmKernel_object_at__TiledMMA_ThrLayoutVMNK11110000_Permuta_0
        .type           kernel_cutlass_kernel_cudnngemm_swigludense_blockscaled_gemm_persistent_swiglu_interleaved_quantSm100BlockScaledPersistentDenseGemmKernel_object_at__TiledMMA_ThrLayoutVMNK11110000_Permuta_0,@function
        .size           kernel_cutlass_kernel_cudnngemm_swigludense_blockscaled_gemm_persistent_swiglu_interleaved_quantSm100BlockScaledPersistentDenseGemmKernel_object_at__TiledMMA_ThrLayoutVMNK11110000_Permuta_0,(.L_x_50 - kernel_cutlass_kernel_cudnngemm_swigludense_blockscaled_gemm_persistent_swiglu_interleaved_quantSm100BlockScaledPersistentDenseGemmKernel_object_at__TiledMMA_ThrLayoutVMNK11110000_Permuta_0)
        .other          kernel_cutlass_kernel_cudnngemm_swigludense_blockscaled_gemm_persistent_swiglu_interleaved_quantSm100BlockScaledPersistentDenseGemmKernel_object_at__TiledMMA_ThrLayoutVMNK11110000_Permuta_0,@"STO_CUDA_ENTRY STV_DEFAULT"
kernel_cutlass_kernel_cudnngemm_swigludense_blockscaled_gemm_persistent_swiglu_interleaved_quantSm100BlockScaledPersistentDenseGemmKernel_object_at__TiledMMA_ThrLayoutVMNK11110000_Permuta_0:
.text.kernel_cutlass_kernel_cudnngemm_swigludense_blockscaled_gemm_persistent_swiglu_interleaved_quantSm100BlockScaledPersistentDenseGemmKernel_object_at__TiledMMA_ThrLayoutVMNK11110000_Permuta_0:
[----:B------:R-:W1:Y:S01]  /*0000*/  LDC R1, c[0x0][0x37c] ;  /* 0x0000df00ff017b82 */ /* 0x000e620000000800 */
[----:B------:R-:W2:Y:S07]  /*0010*/  S2R R0, SR_TID.X ;  /* 0x0000000000007919 */ /* 0x000eae0000002100 */
[----:B------:R-:W3:Y:S01]  /*0020*/  S2UR UR12, SR_CgaCtaId ;  /* 0x00000000000c79c3 */ /* 0x000ee20000008800 */
[----:B------:R-:W4:Y:S01]  /*0030*/  LDCU.U8 UR7, c[0x0][0x382] ;  /* 0x00007040ff0777ac */ /* 0x000f220008000000 */
[----:B------:R-:W5:Y:S01]  /*0040*/  LDCU.U8 UR4, c[0x0][0x381] ;  /* 0x00007020ff0477ac */ /* 0x000f620008000000 */
[----:B------:R-:W2:Y:S01]  /*0050*/  LDCU UR5, c[0x0][0x36c] ;  /* 0x00006d80ff0577ac */ /* 0x000ea20008000800 */
[----:B------:R-:W-:Y:S01]  /*0060*/  UMOV UR31, 0x1 ;  /* 0x00000001001f7882 */ /* 0x000fe20000000000 */
[----:B----4-:R-:W-:-:S02]  /*0070*/  ULOP3.LUT UR7, UR7, 0x1, URZ, 0xc0, !UPT ;  /* 0x0000000107077892 */ /* 0x010fc4000f8ec0ff */
[----:B-----5:R-:W-:Y:S02]  /*0080*/  ULOP3.LUT UR4, UR4, 0x1, URZ, 0xc0, !UPT ;  /* 0x0000000104047892 */ /* 0x020fe4000f8ec0ff */
[----:B---3--:R-:W-:Y:S02]  /*0090*/  ULEA.HI UR6, UR12, UR12, URZ, 0x1 ;  /* 0x0000000c0c067291 */ /* 0x008fe4000f8f08ff */
[----:B--2---:R-:W-:Y:S02]  /*00a0*/  UISETP.EQ.U32.AND UP2, UPT, UR5, 0x1, UPT ;  /* 0x000000010500788c */ /* 0x004fe4000bf42070 */
[----:B------:R-:W-:Y:S01]  /*00b0*/  ULOP3.LUT UR6, UR6, 0xfffffffe, URZ, 0xc0, !UPT ;  /* 0xfffffffe06067892 */ /* 0x000fe2000f8ec0ff */
[----:B------:R-:W-:Y:S01]  /*00c0*/  SHF.R.U32.HI R0, RZ, 0x5, R0 ;  /* 0x00000005ff007819 */ /* 0x000fe20000011600 */
[----:B------:R-:W-:Y:S02]  /*00d0*/  UISETP.NE.U32.AND UP6, UPT, UR7, 0x1, UPT ;  /* 0x000000010700788c */ /* 0x000fe4000bfc5070 */
[----:B------:R-:W-:Y:S01]  /*00e0*/  UIADD3 UR28, UPT, UPT, -UR6, UR12, URZ ;  /* 0x0000000c061c7290 */ /* 0x000fe2000fffe1ff */
[----:B------:R-:W-:Y:S01]  /*00f0*/  R2UR UR29, R0 ;  /* 0x00000000001d72ca */ /* 0x000fe200000e0000 */
[----:B------:R-:W-:-:S02]  /*0100*/  UISETP.NE.U32.AND UP5, UPT, UR4, 0x1, UPT ;  /* 0x000000010400788c */ /* 0x000fc4000bfa5070 */
[----:B------:R-:W-:-:S10]  /*0110*/  USHF.L.U32 UR31, UR31, UR28, URZ ;  /* 0x0000001c1f1f7299 */ /* 0x000fd400080006ff */
[----:B------:R-:W-:Y:S02]  /*0120*/  UISETP.NE.AND UP4, UPT, UR29, 0x5, UPT ;  /* 0x000000051d00788c */ /* 0x000fe4000bf85270 */
[----:B------:R-:W-:-:S07]  /*0130*/  UISETP.NE.AND UP3, UPT, UR29, URZ, UPT ;  /* 0x000000ff1d00728c */ /* 0x000fce000bf65270 */
[----:B-1----:R-:W-:Y:S05]  /*0140*/  BRA.U UP4, `(.L_x_0) ;  /* 0x0000000104507547 */ /* 0x002fea000b800000 */
[----:B------:R-:W1:Y:S02]  /*0150*/  LDCU.64 UR4, c[0x0][0x348] ;  /* 0x00006900ff0477ac */ /* 0x000e640008000a00 */
[----:B-1----:R-:W-:Y:S02]  /*0160*/  UIADD3 UR16, UP1, UPT, UR4, 0x40, URZ ;  /* 0x0000004004107890 */ /* 0x002fe4000ff3e0ff */
[----:B------:R-:W-:Y:S02]  /*0170*/  UIADD3 UR14, UP0, UPT, UR4, 0xc0, URZ ;  /* 0x000000c0040e7890 */ /* 0x000fe4000ff1e0ff */
[----:B------:R-:W-:Y:S02]  /*0180*/  UIADD3.X UR17, UPT, UPT, URZ, UR5, URZ, UP1, !UPT ;  /* 0x00000005ff117290 */ /* 0x000fe40008ffe4ff */
[----:B------:R-:W-:Y:S02]  /*0190*/  UIADD3 UR10, UP1, UPT, UR4, 0x140, URZ ;  /* 0x00000140040a7890 */ /* 0x000fe4000ff3e0ff */
[----:B------:R-:W-:-:S02]  /*01a0*/  UIADD3.X UR15, UPT, UPT, URZ, UR5, URZ, UP0, !UPT ;  /* 0x00000005ff0f7290 */ /* 0x000fc400087fe4ff */
[----:B------:R-:W-:Y:S02]  /*01b0*/  UIADD3 UR8, UP0, UPT, UR4, 0x1c0, URZ ;  /* 0x000001c004087890 */ /* 0x000fe4000ff1e0ff */
[----:B------:R-:W-:Y:S01]  /*01c0*/  UIADD3.X UR11, UPT, UPT, URZ, UR5, URZ, UP1, !UPT ;  /* 0x00000005ff0b7290 */ /* 0x000fe20008ffe4ff */
[----:B------:R1:W-:Y:S01]  /*01d0*/  UTMACCTL.PF [UR16] ;  /* 0x00000000100079b9 */ /* 0x0003e20008040000 */
[----:B------:R-:W-:-:S03]  /*01e0*/  UIADD3 UR6, UP1, UPT, UR4, 0x240, URZ ;  /* 0x0000024004067890 */ /* 0x000fc6000ff3e0ff */
[----:B------:R1:W-:Y:S01]  /*01f0*/  UTMACCTL.PF [UR14] ;  /* 0x000000000e0079b9 */ /* 0x0003e20008040000 */
[----:B------:R-:W-:-:S03]  /*0200*/  UIADD3.X UR9, UPT, UPT, URZ, UR5, URZ, UP0, !UPT ;  /* 0x00000005ff097290 */ /* 0x000fc600087fe4ff */
[----:B------:R1:W-:Y:S01]  /*0210*/  UTMACCTL.PF [UR10] ;  /* 0x000000000a0079b9 */ /* 0x0003e20008040000 */
[----:B------:R-:W-:Y:S02]  /*0220*/  UIADD3 UR4, UP0, UPT, UR4, 0x2c0, URZ ;  /* 0x000002c004047890 */ /* 0x000fe4000ff1e0ff */
[----:B------:R-:W-:-:S03]  /*0230*/  UIADD3.X UR7, UPT, UPT, URZ, UR5, URZ, UP1, !UPT ;  /* 0x00000005ff077290 */ /* 0x000fc60008ffe4ff */
[----:B------:R1:W-:Y:S01]  /*0240*/  UTMACCTL.PF [UR8] ;  /* 0x00000000080079b9 */ /* 0x0003e20008040000 */
[----:B------:R-:W-:-:S05]  /*0250*/  UIADD3.X UR5, UPT, UPT, URZ, UR5, URZ, UP0, !UPT ;  /* 0x00000005ff057290 */ /* 0x000fca00087fe4ff */
[----:B------:R1:W-:Y:S04]  /*0260*/  UTMACCTL.PF [UR6] ;  /* 0x00000000060079b9 */ /* 0x0003e80008040000 */
[----:B------:R1:W-:Y:S02]  /*0270*/  UTMACCTL.PF [UR4] ;  /* 0x00000000040079b9 */ /* 0x0003e40008040000 */
[----:B-1----:R-:W-:Y:S01]  /*0280*/  NOP ;  /* 0x0000000000007918 */ /* 0x002fe20000000000 */
.L_x_0:
[----:B------:R-:W-:Y:S05]  /*0290*/  BRA.U UP3, `(.L_x_1) ;  /* 0x0000000103507547 */ /* 0x000fea000b800000 */
[----:B------:R-:W-:Y:S01]  /*02a0*/  UMOV UR5, 0x400 ;  /* 0x0000040000057882 */ /* 0x000fe20000000000 */
[----:B------:R-:W-:Y:S01]  /*02b0*/  UMOV UR6, 0x1 ;  /* 0x0000000100067882 */ /* 0x000fe20000000000 */
[----:B------:R-:W-:Y:S02]  /*02c0*/  ULEA UR5, UR12, UR5, 0x18 ;  /* 0x000000050c057291 */ /* 0x000fe4000f8ec0ff */
[----:B------:R-:W-:-:S04]  /*02d0*/  UIADD3 UR6, UPT, UPT, -UR6, 0x100000, URZ ;  /* 0x0010000006067890 */ /* 0x000fc8000fffe1ff */
[----:B------:R-:W-:Y:S02]  /*02e0*/  USHF.L.U32 UR7, UR6, 0xb, URZ ;  /* 0x0000000b06077899 */ /* 0x000fe400080006ff */
[----:B------:R-:W-:Y:S01]  /*02f0*/  USHF.L.U32 UR6, UR6, 0x1, URZ ;  /* 0x0000000106067899 */ /* 0x000fe200080006ff */
[----:B------:R-:W-:Y:S02]  /*0300*/  UMOV UR4, 0x2 ;  /* 0x0000000200047882 */ /* 0x000fe40000000000 */
[----:B------:R-:W-:-:S04]  /*0310*/  UIADD3 UR8, UPT, UPT, -UR4, 0x100000, URZ ;  /* 0x0010000004087890 */ /* 0x000fc8000fffe1ff */
[----:B------:R-:W-:Y:S02]  /*0320*/  USHF.L.U32 UR9, UR8, 0xb, URZ ;  /* 0x0000000b08097899 */ /* 0x000fe400080006ff */
[----:B------:R-:W-:Y:S01]  /*0330*/  USHF.L.U32 UR8, UR8, 0x1, URZ ;  /* 0x0000000108087899 */ /* 0x000fe200080006ff */
[----:B------:R-:W1:Y:S02]  /*0340*/  FENCE.VIEW.ASYNC.S ;  /* 0x00000000000073c6 */ /* 0x000e640000000000 */
[----:B-1----:R1:W2:Y:S01]  /*0350*/  SYNCS.EXCH.64 URZ, [UR5], UR6 ;  /* 0x0000000605ff75b2 */ /* 0x0022a20008000100 */
[----:B------:R1:W3:Y:S01]  /*0360*/  SYNCS.EXCH.64 URZ, [UR5+0x8], UR6 ;  /* 0x0000080605ff75b2 */ /* 0x0002e20008000100 */
[----:B------:R1:W4:Y:S01]  /*0370*/  SYNCS.EXCH.64 URZ, [UR5+0x10], UR6 ;  /* 0x0000100605ff75b2 */ /* 0x0003220008000100 */
[----:B------:R1:W5:Y:S06]  /*0380*/  SYNCS.EXCH.64 URZ, [UR5+0x18], UR6 ;  /* 0x0000180605ff75b2 */ /* 0x00036c0008000100 */
[----:B------:R1:W1:Y:S01]  /*0390*/  SYNCS.EXCH.64 URZ, [UR5+0x20], UR8 ;  /* 0x0000200805ff75b2 */ /* 0x0002620008000100 */
[----:B------:R1:W1:Y:S01]  /*03a0*/  SYNCS.EXCH.64 URZ, [UR5+0x28], UR8 ;  /* 0x0000280805ff75b2 */ /* 0x0002620008000100 */
[----:B------:R1:W1:Y:S01]  /*03b0*/  SYNCS.EXCH.64 URZ, [UR5+0x30], UR8 ;  /* 0x0000300805ff75b2 */ /* 0x0002620008000100 */
[----:B------:R1:W1:Y:S01]  /*03c0*/  SYNCS.EXCH.64 URZ, [UR5+0x38], UR8 ;  /* 0x0000380805ff75b2 */ /* 0x0002620008000100 */
[----:B------:R-:W-:Y:S01]  /*03d0*/  NOP ;  /* 0x0000000000007918 */ /* 0x000fe20000000000 */
.L_x_1:
[----:B------:R-:W-:Y:S05]  /*03e0*/  BRA.U UP3, `(.L_x_2) ;  /* 0x0000000103407547 */ /* 0x000fea000b800000 */
[----:B-1----:R-:W-:Y:S01]  /*03f0*/  UMOV UR6, 0x400 ;  /* 0x0000040000067882 */ /* 0x002fe20000000000 */
[----:B------:R-:W-:Y:S01]  /*0400*/  UMOV UR5, 0x1 ;  /* 0x0000000100057882 */ /* 0x000fe20000000000 */
[----:B------:R-:W-:Y:S01]  /*0410*/  UMOV UR4, 0x4 ;  /* 0x0000000400047882 */ /* 0x000fe20000000000 */
[----:B------:R-:W-:Y:S02]  /*0420*/  ULEA UR6, UR12, UR6, 0x18 ;  /* 0x000000060c067291 */ /* 0x000fe4000f8ec0ff */
[----:B------:R-:W-:-:S04]  /*0430*/  UIADD3 UR8, UPT, UPT, -UR5, 0x100000, URZ ;  /* 0x0010000005087890 */ /* 0x000fc8000fffe1ff */
[----:B------:R-:W-:Y:S02]  /*0440*/  USHF.L.U32 UR9, UR8, 0xb, URZ ;  /* 0x0000000b08097899 */ /* 0x000fe400080006ff */
[----:B------:R-:W-:Y:S02]  /*0450*/  USHF.L.U32 UR8, UR8, 0x1, URZ ;  /* 0x0000000108087899 */ /* 0x000fe400080006ff */
[----:B------:R-:W-:-:S04]  /*0460*/  UIADD3 UR4, UPT, UPT, -UR4, 0x100000, URZ ;  /* 0x0010000004047890 */ /* 0x000fc8000fffe1ff */
[----:B------:R-:W-:Y:S02]  /*0470*/  USHF.L.U32 UR5, UR4, 0xb, URZ ;  /* 0x0000000b04057899 */ /* 0x000fe400080006ff */
[----:B------:R-:W-:Y:S01]  /*0480*/  USHF.L.U32 UR4, UR4, 0x1, URZ ;  /* 0x0000000104047899 */ /* 0x000fe200080006ff */
[----:B------:R-:W1:Y:S03]  /*0490*/  FENCE.VIEW.ASYNC.S ;  /* 0x00000000000073c6 */ /* 0x000e660000000000 */
[----:B-1----:R1:W5:Y:S01]  /*04a0*/  SYNCS.EXCH.64 URZ, [UR6+0x40], UR8 ;  /* 0x0000400806ff75b2 */ /* 0x0023620008000100 */
[----:B------:R1:W4:Y:S07]  /*04b0*/  SYNCS.EXCH.64 URZ, [UR6+0x48], UR8 ;  /* 0x0000480806ff75b2 */ /* 0x00032e0008000100 */
[----:B------:R1:W3:Y:S01]  /*04c0*/  SYNCS.EXCH.64 URZ, [UR6+0x50], UR4 ;  /* 0x0000500406ff75b2 */ /* 0x0002e20008000100 */
[----:B------:R1:W2:Y:S01]  /*04d0*/  SYNCS.EXCH.64 URZ, [UR6+0x58], UR4 ;  /* 0x0000580406ff75b2 */ /* 0x0002a20008000100 */
[----:B------:R-:W-:Y:S01]  /*04e0*/  NOP ;  /* 0x0000000000007918 */ /* 0x000fe20000000000 */
.L_x_2:
[----:B------:R-:W-:Y:S01]  /*04f0*/  NOP ;  /* 0x0000000000007918 */ /* 0x000fe20000000000 */
[----:B------:R-:W-:Y:S05]  /*0500*/  BRA.U !UP2, `(.L_x_3) ;  /* 0x000000010a087547 */ /* 0x000fea000b800000 */
[----:B-12345:R-:W-:Y:S01]  /*0510*/  UCGABAR_ARV ;  /* 0x00000000000079c7 */ /* 0x03efe20008000000 */
[----:B------:R-:W-:Y:S05]  /*0520*/  BRA `(.L_x_4) ;  /* 0x0000000000047947 */ /* 0x000fea0003800000 */
.L_x_3:
[----:B-12345:R-:W-:Y:S01]  /*0530*/  NOP ;  /* 0x0000000000007918 */ /* 0x03efe20000000000 */
.L_x_4:
[----:B------:R-:W-:Y:S05]  /*0540*/  BRA.U !UP2, `(.L_x_5) ;  /* 0x000000010a0c7547 */ /* 0x000fea000b800000 */
[----:B------:R-:W-:Y:S01]  /*0550*/  UCGABAR_WAIT ;  /* 0x0000000000007dc7 */ /* 0x000fe20008000000 */
[----:B------:R-:W-:Y:S01]  /*0560*/  CCTL.IVALL ;  /* 0x00000000ff00798f */ /* 0x000fe20002000000 */
[----:B------:R-:W-:Y:S05]  /*0570*/  BRA `(.L_x_6) ;  /* 0x0000000000047947 */ /* 0x000fea0003800000 */
.L_x_5:
[----:B------:R-:W-:Y:S06]  /*0580*/  BAR.SYNC.DEFER_BLOCKING 0x0 ;  /* 0x0000000000007b1d */ /* 0x000fec0000010000 */
.L_x_6:
[----:B------:R-:W1:Y:S01]  /*0590*/  LDCU.U8 UR23, c[0x0][0x6c8] ;  /* 0x0000d900ff1777ac */ /* 0x000e620008000000 */
[----:B------:R-:W2:Y:S01]  /*05a0*/  LDCU.U8 UR22, c[0x0][0x6c9] ;  /* 0x0000d920ff1677ac */ /* 0x000ea20008000000 */
[----:B------:R-:W3:Y:S01]  /*05b0*/  LDCU.U8 UR21, c[0x0][0x6d4] ;  /* 0x0000da80ff1577ac */ /* 0x000ee20008000000 */
[----:B------:R-:W4:Y:S01]  /*05c0*/  LDCU.U8 UR15, c[0x0][0x6d5] ;  /* 0x0000daa0ff0f77ac */ /* 0x000f220008000000 */
[----:B------:R-:W5:Y:S01]  /*05d0*/  LDCU.U8 UR14, c[0x0][0x6e0] ;  /* 0x0000dc00ff0e77ac */ /* 0x000f620008000000 */
[----:B------:R-:W1:Y:S01]  /*05e0*/  LDCU.U8 UR13, c[0x0][0x6e1] ;  /* 0x0000dc20ff0d77ac */ /* 0x000e620008000000 */
[----:B------:R-:W-:Y:S05]  /*05f0*/  BRA.U UP4, `(.L_x_7) ;  /* 0x0000000904807547 */ /* 0x000fea000b800000 */
[----:B------:R-:W5:Y:S01]  /*0600*/  S2UR UR39, SR_CTAID.Z ;  /* 0x00000000002779c3 */ /* 0x000f620000002700 */
[----:B------:R-:W-:Y:S01]  /*0610*/  UMOV UR38, 0x1 ;  /* 0x0000000100267882 */ /* 0x000fe20000000000 */
[----:B------:R-:W-:Y:S01]  /*0620*/  UMOV UR37, URZ ;  /* 0x000000ff00257c82 */ /* 0x000fe20008000000 */
[----:B-----5:R-:W-:-:S09]  /*0630*/  UISETP.GT.U32.AND UP0, UPT, UR39, 0x1ff, UPT ;  /* 0x000001ff2700788c */ /* 0x020fd2000bf04070 */
[----:B------:R-:W-:Y:S05]  /*0640*/  BRA.U UP0, `(.L_x_8) ;  /* 0x0000000900107547 */ /* 0x000fea000b800000 */
[----:B------:R-:W5:Y:S01]  /*0650*/  LDCU.64 UR4, c[0x0][0x6c0] ;  /* 0x0000d800ff0477ac */ /* 0x000f620008000a00 */
[----:B------:R-:W4:Y:S01]  /*0660*/  S2UR UR34, SR_CgaCtaId ;  /* 0x00000000002279c3 */ /* 0x000f220000008800 */
[----:B------:R-:W3:Y:S01]  /*0670*/  LDCU UR8, c[0x0][0x6d0] ;  /* 0x0000da00ff0877ac */ /* 0x000ee20008000800 */
[----:B------:R-:W2:Y:S06]  /*0680*/  LDCU UR12, c[0x0][0x374] ;  /* 0x00006e80ff0c77ac */ /* 0x000eac0008000800 */
[----:B------:R-:W1:Y:S01]  /*0690*/  S2UR UR35, SR_CTAID.X ;  /* 0x00000000002379c3 */ /* 0x000e620000002500 */
[----:B------:R-:W-:Y:S01]  /*06a0*/  UMOV UR17, 0x400 ;  /* 0x0000040000117882 */ /* 0x000fe20000000000 */
[----:B------:R-:W1:Y:S01]  /*06b0*/  LDCU.64 UR48, c[0x0][0x348] ;  /* 0x00006900ff3077ac */ /* 0x000e620008000a00 */
[----:B------:R-:W-:-:S02]  /*06c0*/  USHF.L.U32 UR10, UR28, 0x7, URZ ;  /* 0x000000071c0a7899 */ /* 0x000fc400080006ff */
[----:B-----5:R-:W-:Y:S01]  /*06d0*/  UIMAD.WIDE.U32 UR6, UR39, UR5, URZ ;  /* 0x00000005270672a5 */ /* 0x020fe2000f8e00ff */
[----:B------:R-:W-:Y:S01]  /*06e0*/  UMOV UR37, URZ ;  /* 0x000000ff00257c82 */ /* 0x000fe20008000000 */
[----:B------:R-:W-:Y:S02]  /*06f0*/  UMOV UR38, 0x1 ;  /* 0x0000000100267882 */ /* 0x000fe40000000000 */
[----:B------:R-:W-:Y:S02]  /*0700*/  UIADD3 UR5, UPT, UPT, UR39, -UR7, URZ ;  /* 0x8000000727057290 */ /* 0x000fe4000fffe0ff */
[----:B----4-:R-:W-:Y:S02]  /*0710*/  ULEA UR34, UR34, UR17, 0x18 ;  /* 0x0000001122227291 */ /* 0x010fe4000f8ec0ff */
[----:B-1----:R-:W-:-:S03]  /*0720*/  USHF.R.U32.HI UR5, URZ, UR23, UR5 ;  /* 0x00000017ff057299 */ /* 0x002fc60008011605 */
[----:B------:R-:W1:Y:S01]  /*0730*/  LDCU UR6, c[0x0][0x6cc] ;  /* 0x0000d980ff0677ac */ /* 0x000e620008000800 */
[----:B------:R-:W-:-:S04]  /*0740*/  UIADD3 UR7, UPT, UPT, UR7, UR5, URZ ;  /* 0x0000000507077290 */ /* 0x000fc8000fffe0ff */
[----:B--2---:R-:W-:-:S04]  /*0750*/  USHF.R.U32.HI UR7, URZ, UR22, UR7 ;  /* 0x00000016ff077299 */ /* 0x004fc80008011607 */
[----:B------:R-:W-:-:S04]  /*0760*/  UIADD3 UR7, UPT, UPT, -UR7, URZ, URZ ;  /* 0x000000ff07077290 */ /* 0x000fc8000fffe1ff */
[----:B------:R-:W-:Y:S01]  /*0770*/  UIMAD UR7, UR7, UR4, UR39 ;  /* 0x00000004070772a4 */ /* 0x000fe2000f8e0227 */
[----:B------:R-:W2:Y:S03]  /*0780*/  LDCU.64 UR4, c[0x0][0x6d8] ;  /* 0x0000db00ff0477ac */ /* 0x000ea60008000a00 */
[----:B---3--:R-:W-:-:S04]  /*0790*/  UIMAD.WIDE.U32 UR8, UR7, UR8, URZ ;  /* 0x00000008070872a5 */ /* 0x008fc8000f8e00ff */
[----:B------:R-:W-:-:S04]  /*07a0*/  UIADD3 UR11, UPT, UPT, UR7, -UR9, URZ ;  /* 0x80000009070b7290 */ /* 0x000fc8000fffe0ff */
[----:B------:R-:W-:-:S04]  /*07b0*/  USHF.R.U32.HI UR11, URZ, UR21, UR11 ;  /* 0x00000015ff0b7299 */ /* 0x000fc8000801160b */
[----:B------:R-:W-:Y:S01]  /*07c0*/  UIADD3 UR11, UPT, UPT, UR9, UR11, URZ ;  /* 0x0000000b090b7290 */ /* 0x000fe2000fffe0ff */
[----:B------:R-:W3:Y:S03]  /*07d0*/  LDCU UR9, c[0x0][0x370] ;  /* 0x00006e00ff0977ac */ /* 0x000ee60008000800 */
[----:B------:R-:W-:Y:S01]  /*07e0*/  USHF.R.U32.HI UR11, URZ, UR15, UR11 ;  /* 0x0000000fff0b7299 */ /* 0x000fe2000801160b */
[----:B------:R-:W4:Y:S03]  /*07f0*/  LDCU UR8, c[0x0][0x378] ;  /* 0x00006f00ff0877ac */ /* 0x000f260008000800 */
[----:B--2---:R-:W-:-:S07]  /*0800*/  UIMAD.WIDE.U32 UR18, UR11, UR5, URZ ;  /* 0x000000050b1272a5 */ /* 0x004fce000f8e00ff */
[----:B------:R-:W-:Y:S01]  /*0810*/  UMOV UR5, UR19 ;  /* 0x0000001300057c82 */ /* 0x000fe20008000000 */
[----:B---3--:R-:W-:Y:S02]  /*0820*/  UIMAD UR9, UR12, UR9, URZ ;  /* 0x000000090c0972a4 */ /* 0x008fe4000f8e02ff */
[----:B------:R-:W-:-:S04]  /*0830*/  UIADD3 UR16, UPT, UPT, UR11, -UR5, URZ ;  /* 0x800000050b107290 */ /* 0x000fc8000fffe0ff */
[----:B------:R-:W-:Y:S02]  /*0840*/  USHF.R.U32.HI UR16, URZ, UR14, UR16 ;  /* 0x0000000eff107299 */ /* 0x000fe40008011610 */
[----:B----4-:R-:W-:Y:S02]  /*0850*/  UIMAD UR8, UR9, UR8, URZ ;  /* 0x00000008090872a4 */ /* 0x010fe4000f8e02ff */
[----:B------:R-:W-:Y:S02]  /*0860*/  UIADD3 UR5, UPT, UPT, UR5, UR16, URZ ;  /* 0x0000001005057290 */ /* 0x000fe4000fffe0ff */
[----:B------:R-:W-:Y:S02]  /*0870*/  ULEA.HI UR36, UR8, UR8, URZ, 0x1 ;  /* 0x0000000808247291 */ /* 0x000fe4000f8f08ff */
[----:B------:R-:W-:Y:S02]  /*0880*/  USHF.R.U32.HI UR5, URZ, UR13, UR5 ;  /* 0x0000000dff057299 */ /* 0x000fe40008011605 */
[----:B------:R-:W-:-:S02]  /*0890*/  UIADD3 UR8, UPT, UPT, -UR11, URZ, URZ ;  /* 0x000000ff0b087290 */ /* 0x000fc4000fffe1ff */
[----:B------:R-:W-:Y:S02]  /*08a0*/  UIADD3 UR5, UPT, UPT, -UR5, URZ, URZ ;  /* 0x000000ff05057290 */ /* 0x000fe4000fffe1ff */
[----:B------:R-:W-:Y:S02]  /*08b0*/  USHF.R.S32.HI UR36, URZ, 0x1, UR36 ;  /* 0x00000001ff247899 */ /* 0x000fe40008011424 */
[----:B-1----:R-:W-:Y:S02]  /*08c0*/  UIMAD UR6, UR8, UR6, UR7 ;  /* 0x00000006080672a4 */ /* 0x002fe4000f8e0207 */
[----:B------:R-:W-:-:S12]  /*08d0*/  UIMAD UR11, UR5, UR4, UR11 ;  /* 0x00000004050b72a4 */ /* 0x000fd8000f8e020b */
.L_x_12:
[----:B------:R-:W-:Y:S01]  /*08e0*/  USHF.L.U32 UR4, UR38, 0x1f, URZ ;  /* 0x0000001f26047899 */ /* 0x000fe200080006ff */
[----:B------:R-:W-:Y:S01]  /*08f0*/  HFMA2 R2, -RZ, RZ, 0, -6.103515625e-05 ;  /* 0x00008400ff027431 */ /* 0x000fe200000001ff */
[----:B------:R-:W-:Y:S02]  /*0900*/  ULEA UR5, UR37, UR34, 0x3 ;  /* 0x0000002225057291 */ /* 0x000fe4000f8e18ff */
[----:B------:R-:W-:Y:S02]  /*0910*/  UIADD3 UR19, UPT, UPT, UR6, UR6, URZ ;  /* 0x0000000606137290 */ /* 0x000fe4000fffe0ff */
[----:B------:R-:W-:Y:S01]  /*0920*/  MOV R0, UR4 ;  /* 0x0000000400007c02 */ /* 0x000fe20008000f00 */
[----:B------:R-:W-:Y:S02]  /*0930*/  ULEA UR7, UR11, UR28, 0x1 ;  /* 0x0000001c0b077291 */ /* 0x000fe4000f8e08ff */
[----:B------:R-:W-:Y:S02]  /*0940*/  UIADD3 UR46, UP3, UPT, UR48, 0x40, URZ ;  /* 0x00000040302e7890 */ /* 0x000fe4000ff7e0ff */
[----:B----4-:R1:W2:Y:S01]  /*0950*/  SYNCS.PHASECHK.TRANS64.TRYWAIT P2, [UR5+0x20], R0 ;  /* 0x00002000ff0075a7 */ /* 0x0102a20008041105 */
[----:B------:R-:W-:-:S02]  /*0960*/  UIADD3 UR44, UP2, UPT, UR48, 0xc0, URZ ;  /* 0x000000c0302c7890 */ /* 0x000fc4000ff5e0ff */
[----:B------:R-:W-:Y:S02]  /*0970*/  UIADD3 UR42, UP1, UPT, UR48, 0x140, URZ ;  /* 0x00000140302a7890 */ /* 0x000fe4000ff3e0ff */
[----:B------:R-:W-:Y:S02]  /*0980*/  UIADD3 UR40, UP0, UPT, UR48, 0x1c0, URZ ;  /* 0x000001c030287890 */ /* 0x000fe4000ff1e0ff */
[----:B------:R-:W-:Y:S02]  /*0990*/  ULOP3.LUT UR19, UR19, 0x1, UR35, 0xf8, !UPT ;  /* 0x0000000113137892 */ /* 0x000fe4000f8ef823 */
[----:B------:R-:W-:Y:S02]  /*09a0*/  UIADD3.X UR47, UPT, UPT, URZ, UR49, URZ, UP3, !UPT ;  /* 0x00000031ff2f7290 */ /* 0x000fe40009ffe4ff */
[----:B------:R-:W-:Y:S02]  /*09b0*/  UIADD3.X UR45, UPT, UPT, URZ, UR49, URZ, UP2, !UPT ;  /* 0x00000031ff2d7290 */ /* 0x000fe400097fe4ff */
[----:B------:R-:W-:-:S02]  /*09c0*/  UIADD3.X UR43, UPT, UPT, URZ, UR49, URZ, UP1, !UPT ;  /* 0x00000031ff2b7290 */ /* 0x000fc40008ffe4ff */
[----:B------:R-:W-:Y:S02]  /*09d0*/  UIADD3.X UR41, UPT, UPT, URZ, UR49, URZ, UP0, !UPT ;  /* 0x00000031ff297290 */ /* 0x000fe400087fe4ff */
[----:B------:R-:W-:Y:S02]  /*09e0*/  USHF.L.U32 UR7, UR7, 0x6, URZ ;  /* 0x0000000607077899 */ /* 0x000fe400080006ff */
[----:B------:R-:W-:Y:S01]  /*09f0*/  USHF.L.U32 UR27, UR19, 0x7, URZ ;  /* 0x00000007131b7899 */ /* 0x000fe200080006ff */
[----:B------:R-:W-:Y:S01]  /*0a00*/  UMOV UR20, URZ ;  /* 0x000000ff00147c82 */ /* 0x000fe20008000000 */
[----:B------:R-:W-:-:S10]  /*0a10*/  UMOV UR18, URZ ;  /* 0x000000ff00127c82 */ /* 0x000fd40008000000 */
.L_x_11:
[----:B---3--:R-:W-:Y:S02]  /*0a20*/  UIADD3 UR9, UPT, UPT, UR37, 0x1, URZ ;  /* 0x0000000125097890 */ /* 0x008fe4000fffe0ff */
[----:B------:R-:W-:Y:S02]  /*0a30*/  ULEA UR25, UR37, UR34, 0x3 ;  /* 0x0000002225197291 */ /* 0x000fe4000f8e18ff */
[----:B------:R-:W-:Y:S02]  /*0a40*/  USHF.L.U32 UR26, UR20, 0x7, URZ ;  /* 0x00000007141a7899 */ /* 0x000fe400080006ff */
[----:B------:R-:W-:Y:S02]  /*0a50*/  USHF.L.U32 UR24, UR37, 0xe, URZ ;  /* 0x0000000e25187899 */ /* 0x000fe400080006ff */
[----:B------:R-:W-:Y:S02]  /*0a60*/  USHF.L.U32 UR16, UR37, 0x9, URZ ;  /* 0x0000000925107899 */ /* 0x000fe400080006ff */
[----:B------:R-:W-:-:S02]  /*0a70*/  UISETP.NE.AND UP1, UPT, UR9, 0x4, UPT ;  /* 0x000000040900788c */ /* 0x000fc4000bf25270 */
[----:B------:R-:W-:Y:S02]  /*0a80*/  ULEA UR32, UR28, UR24, 0xd ;  /* 0x000000181c207291 */ /* 0x000fe4000f8e68ff */
[----:B------:R-:W-:Y:S02]  /*0a90*/  ULEA UR8, UR28, UR16, 0x8 ;  /* 0x000000101c087291 */ /* 0x000fe4000f8e40ff */
[----:B------:R-:W-:Y:S02]  /*0aa0*/  UIADD3 UR24, UPT, UPT, UR34, 0x14400, UR24 ;  /* 0x0001440022187890 */ /* 0x000fe4000fffe018 */
[----:B------:R-:W-:Y:S02]  /*0ab0*/  USEL UR4, URZ, 0x1, UP1 ;  /* 0x00000001ff047887 */ /* 0x000fe40008800000 */
[----:B------:R-:W-:Y:S01]  /*0ac0*/  UISETP.GT.U32.AND UP0, UPT, UR20, 0x1e, UPT ;  /* 0x0000001e1400788c */ /* 0x000fe2000bf04070 */
[----:B------:R-:W-:Y:S01]  /*0ad0*/  UMOV UR30, 0x30000 ;  /* 0x00030000001e7882 */ /* 0x000fe20000000000 */
[----:B------:R-:W-:Y:S01]  /*0ae0*/  UMOV UR12, UR20 ;  /* 0x00000014000c7c82 */ /* 0x000fe20008000000 */
[----:B------:R-:W-:Y:S01]  /*0af0*/  UMOV UR5, UR25 ;  /* 0x0000001900057c82 */ /* 0x000fe20008000000 */
[----:B------:R-:W-:Y:S01]  /*0b00*/  UMOV UR6, UR26 ;  /* 0x0000001a00067c82 */ /* 0x000fe20008000000 */
[----:B--2-4-:R-:W-:Y:S06]  /*0b10*/  @P2 BRA `(.L_x_9) ;  /* 0x0000000000102947 */ /* 0x014fec0003800000 */
[----:B------:R-:W-:-:S06]  /*0b20*/  USHF.L.U32 UR17, UR38, 0x1f, URZ ;  /* 0x0000001f26117899 */ /* 0x000fcc00080006ff */
[----:B-1----:R-:W-:-:S04]  /*0b30*/  MOV R0, UR17 ;  /* 0x0000001100007c02 */ /* 0x002fc80008000f00 */
[----:B------:R-:W1:Y:S02]  /*0b40*/  SYNCS.PHASECHK.TRANS64.TRYWAIT P0, [UR25+0x20], R0 ;  /* 0x00002000ff0075a7 */ /* 0x000e640008001119 */
[----:B-1----:R-:W-:Y:S05]  /*0b50*/  @!P0 BRA `(.L_x_10) ;  /* 0x0000003400a48947 */ /* 0x002fea0003800000 */
.L_x_9:
[----:B------:R-:W-:Y:S02]  /*0b60*/  ELECT P1, URZ, PT ;  /* 0x0000000000ff782f */ /* 0x000fe40003820000 */
[----:B------:R-:W-:Y:S01]  /*0b70*/  PLOP3.LUT P0, PT, PT, PT, UP0, 0x80, 0x8 ;  /* 0x000000000008781c */ /* 0x000fe20003f0f008 */
[----:B------:R-:W-:Y:S01]  /*0b80*/  ULOP3.LUT UR38, UR38, UR4, URZ, 0x3c, !UPT ;  /* 0x0000000426267292 */ /* 0x000fe2000f8e3cff */
[----:B------:R-:W-:Y:S01]  /*0b90*/  PLOP3.LUT P2, PT, PT, PT, PT, 0x80, 0x8 ;  /* 0x000000000008781c */ /* 0x000fe20003f4f070 */
[----:B------:R-:W-:Y:S02]  /*0ba0*/  USEL UR37, UR9, URZ, UP1 ;  /* 0x000000ff09257287 */ /* 0x000fe40008800000 */
[----:B------:R-:W-:Y:S02]  /*0bb0*/  UIADD3 UR4, UPT, UPT, UR34, 0x24400, UR32 ;  /* 0x0002440022047890 */ /* 0x000fe4000fffe020 */
[----:B------:R-:W-:Y:S02]  /*0bc0*/  UIADD3 UR16, UPT, UPT, UR34, 0x34400, UR16 ;  /* 0x0003440022107890 */ /* 0x000fe4000fffe010 */
[----:B------:R-:W-:-:S02]  /*0bd0*/  UIADD3 UR8, UPT, UPT, UR34, 0x34c00, UR8 ;  /* 0x00034c0022087890 */ /* 0x000fc4000fffe008 */
[----:B------:R-:W-:Y:S01]  /*0be0*/  @!UP0 USHF.L.U32 UR32, UR38, 0x1f, URZ ;  /* 0x0000001f26208899 */ /* 0x000fe200080006ff */
[----:B------:R3:W-:Y:S01]  /*0bf0*/  @P1 SYNCS.ARRIVE.TRANS64 RZ, [UR25], R2 ;  /* 0x00000002ffff19a7 */ /* 0x0007e20008000019 */
[----:B------:R-:W-:Y:S01]  /*0c00*/  @!UP0 ULEA UR33, UR37, UR34, 0x3 ;  /* 0x0000002225218291 */ /* 0x000fe2000f8e18ff */
[----:B------:R-:W-:Y:S01]  /*0c10*/  UTMALDG.2D [UR24], [UR46], desc[URZ] ;  /* 0x0000ff182e0075b4 */ /* 0x000fe20008009000 */
[----:B------:R-:W-:Y:S01]  /*0c20*/  UMOV UR17, UR25 ;  /* 0x0000001900117c82 */ /* 0x000fe20008000000 */
[----:B------:R-:W-:Y:S01]  /*0c30*/  UMOV UR9, UR25 ;  /* 0x0000001900097c82 */ /* 0x000fe20008000000 */
[----:B-1----:R-:W-:Y:S01]  /*0c40*/  IMAD.U32 R0, RZ, RZ, UR32 ;  /* 0x00000020ff007e24 */ /* 0x002fe2000f8e00ff */
[----:B------:R-:W-:Y:S01]  /*0c50*/  UIADD3 UR32, UPT, UPT, UR20, 0x1, URZ ;  /* 0x0000000114207890 */ /* 0x000fe2000fffe0ff */
[----:B------:R-:W-:Y:S03]  /*0c60*/  UTMALDG.2D.MULTICAST [UR4], [UR44], UR30, desc[URZ] ;  /* 0x0000ff042c0073b4 */ /* 0x000fe6000800981e */
[----:B------:R-:W-:Y:S01]  /*0c70*/  UISETP.NE.AND UP0, UPT, UR32, 0x20, UPT ;  /* 0x000000202000788c */ /* 0x000fe2000bf05270 */
[----:B------:R1:W-:Y:S01]  /*0c80*/  UTMALDG.3D [UR16], [UR42], desc[URZ] ;  /* 0x0000ff102a0075b4 */ /* 0x0003e20008011000 */
[----:B------:R3:W-:Y:S01]  /*0c90*/  UTMALDG.3D.MULTICAST [UR8], [UR40], UR30, desc[URZ] ;  /* 0x0000ff08280073b4 */ /* 0x0007e2000801181e */
[----:B------:R3:W4:Y:S01]  /*0ca0*/  @!P0 SYNCS.PHASECHK.TRANS64.TRYWAIT P2, [UR33+0x20], R0 ;  /* 0x00002000ff0085a7 */ /* 0x0007220008041121 */
[----:B-1----:R-:W-:-:S05]  /*0cb0*/  UMOV UR20, UR32 ;  /* 0x0000002000147c82 */ /* 0x002fca0008000000 */
[----:B------:R-:W-:Y:S05]  /*0cc0*/  BRA.U UP0, `(.L_x_11) ;  /* 0xfffffffd00547547 */ /* 0x000fea000b83ffff */
[----:B------:R-:W1:Y:S01]  /*0cd0*/  LDCU.64 UR4, c[0x0][0x6c0] ;  /* 0x0000d800ff0477ac */ /* 0x000e620008000a00 */
[----:B------:R-:W-:-:S04]  /*0ce0*/  UIADD3 UR39, UPT, UPT, UR36, UR39, URZ ;  /* 0x0000002724277290 */ /* 0x000fc8000fffe0ff */
[----:B------:R-:W-:Y:S02]  /*0cf0*/  UISETP.GE.AND UP0, UPT, UR39, 0x200, UPT ;  /* 0x000002002700788c */ /* 0x000fe4000bf06270 */
[----:B-1----:R-:W-:Y:S01]  /*0d00*/  UIMAD.WIDE.U32 UR6, UR39, UR5, URZ ;  /* 0x00000005270672a5 */ /* 0x002fe2000f8e00ff */
[----:B------:R-:W1:Y:S03]  /*0d10*/  LDCU UR5, c[0x0][0x6d0] ;  /* 0x0000da00ff0577ac */ /* 0x000e660008000800 */
[----:B------:R-:W-:-:S04]  /*0d20*/  UIADD3 UR6, UPT, UPT, UR39, -UR7, URZ ;  /* 0x8000000727067290 */ /* 0x000fc8000fffe0ff */
[----:B------:R-:W-:-:S04]  /*0d30*/  USHF.R.U32.HI UR6, URZ, UR23, UR6 ;  /* 0x00000017ff067299 */ /* 0x000fc80008011606 */
[----:B------:R-:W-:-:S04]  /*0d40*/  UIADD3 UR6, UPT, UPT, UR7, UR6, URZ ;  /* 0x0000000607067290 */ /* 0x000fc8000fffe0ff */
[----:B------:R-:W-:-:S04]  /*0d50*/  USHF.R.U32.HI UR6, URZ, UR22, UR6 ;  /* 0x00000016ff067299 */ /* 0x000fc80008011606 */
[----:B------:R-:W-:-:S04]  /*0d60*/  UIADD3 UR6, UPT, UPT, -UR6, URZ, URZ ;  /* 0x000000ff06067290 */ /* 0x000fc8000fffe1ff */
[----:B------:R-:W-:-:S04]  /*0d70*/  UIMAD UR6, UR4, UR6, UR39 ;  /* 0x00000006040672a4 */ /* 0x000fc8000f8e0227 */
[----:B-1-3--:R-:W-:Y:S01]  /*0d80*/  UIMAD.WIDE.U32 UR8, UR6, UR5, URZ ;  /* 0x00000005060872a5 */ /* 0x00afe2000f8e00ff */
[----:B------:R-:W1:Y:S03]  /*0d90*/  LDCU.64 UR4, c[0x0][0x6d8] ;  /* 0x0000db00ff0477ac */ /* 0x000e660008000a00 */
[----:B------:R-:W-:-:S04]  /*0da0*/  UIADD3 UR7, UPT, UPT, UR6, -UR9, URZ ;  /* 0x8000000906077290 */ /* 0x000fc8000fffe0ff */
[----:B------:R-:W-:-:S04]  /*0db0*/  USHF.R.U32.HI UR7, URZ, UR21, UR7 ;  /* 0x00000015ff077299 */ /* 0x000fc80008011607 */
[----:B------:R-:W-:-:S04]  /*0dc0*/  UIADD3 UR7, UPT, UPT, UR9, UR7, URZ ;  /* 0x0000000709077290 */ /* 0x000fc8000fffe0ff */
[----:B------:R-:W-:-:S04]  /*0dd0*/  USHF.R.U32.HI UR11, URZ, UR15, UR7 ;  /* 0x0000000fff0b7299 */ /* 0x000fc80008011607 */
[----:B-1----:R-:W-:Y:S02]  /*0de0*/  UIMAD.WIDE.U32 UR8, UR11, UR5, URZ ;  /* 0x000000050b0872a5 */ /* 0x002fe4000f8e00ff */
[----:B------:R-:W-:Y:S02]  /*0df0*/  UIADD3 UR8, UPT, UPT, -UR11, URZ, URZ ;  /* 0x000000ff0b087290 */ /* 0x000fe4000fffe1ff */
[----:B------:R-:W-:Y:S01]  /*0e00*/  UIADD3 UR5, UPT, UPT, UR11, -UR9, URZ ;  /* 0x800000090b057290 */ /* 0x000fe2000fffe0ff */
[----:B------:R-:W1:Y:S03]  /*0e10*/  LDCU UR7, c[0x0][0x6cc] ;  /* 0x0000d980ff0777ac */ /* 0x000e660008000800 */
[----:B------:R-:W-:-:S04]  /*0e20*/  USHF.R.U32.HI UR5, URZ, UR14, UR5 ;  /* 0x0000000eff057299 */ /* 0x000fc80008011605 */
[----:B------:R-:W-:-:S04]  /*0e30*/  UIADD3 UR5, UPT, UPT, UR9, UR5, URZ ;  /* 0x0000000509057290 */ /* 0x000fc8000fffe0ff */
[----:B------:R-:W-:-:S04]  /*0e40*/  USHF.R.U32.HI UR5, URZ, UR13, UR5 ;  /* 0x0000000dff057299 */ /* 0x000fc80008011605 */
[----:B------:R-:W-:Y:S02]  /*0e50*/  UIADD3 UR5, UPT, UPT, -UR5, URZ, URZ ;  /* 0x000000ff05057290 */ /* 0x000fe4000fffe1ff */
[----:B-1----:R-:W-:Y:S02]  /*0e60*/  UIMAD UR6, UR7, UR8, UR6 ;  /* 0x00000008070672a4 */ /* 0x002fe4000f8e0206 */
[----:B------:R-:W-:Y:S01]  /*0e70*/  UIMAD UR11, UR4, UR5, UR11 ;  /* 0x00000005040b72a4 */ /* 0x000fe2000f8e020b */
[----:B------:R-:W-:Y:S11]  /*0e80*/  BRA.U !UP0, `(.L_x_12) ;  /* 0xfffffff908947547 */ /* 0x000ff6000b83ffff */
.L_x_8:
[----:B------:R-:W-:Y:S01]  /*0e90*/  UISETP.NE.AND UP0, UPT, UR37, 0x3, UPT ;  /* 0x000000032500788c */ /* 0x000fe2000bf05270 */
[----:B------:R-:W5:Y:S01]  /*0ea0*/  S2UR UR12, SR_CgaCtaId ;  /* 0x00000000000c79c3 */ /* 0x000f620000008800 */
[----:B------:R-:W-:Y:S01]  /*0eb0*/  UIADD3 UR6, UPT, UPT, UR37, 0x2, URZ ;  /* 0x0000000225067890 */ /* 0x000fe2000fffe0ff */
[----:B------:R-:W-:-:S03]  /*0ec0*/  UMOV UR4, 0x400 ;  /* 0x0000040000047882 */ /* 0x000fc60000000000 */
[----:B------:R-:W-:-:S04]  /*0ed0*/  USEL UR6, UR6, 0x1, UP0 ;  /* 0x0000000106067887 */ /* 0x000fc80008000000 */
[----:B------:R-:W-:Y:S02]  /*0ee0*/  UISETP.NE.AND UP0, UPT, UR6, 0x4, UPT ;  /* 0x000000040600788c */ /* 0x000fe4000bf05270 */
[----:B------:R-:W-:Y:S02]  /*0ef0*/  UIADD3 UR6, UPT, UPT, UR6, 0x1, URZ ;  /* 0x0000000106067890 */ /* 0x000fe4000fffe0ff */
[----:B------:R-:W-:Y:S02]  /*0f00*/  UISETP.EQ.XOR UP1, UPT, UR37, 0x3, !UP0 ;  /* 0x000000032500788c */ /* 0x000fe4000c722a70 */
[----:B------:R-:W-:-:S04]  /*0f10*/  USEL UR6, UR6, 0x1, UP0 ;  /* 0x0000000106067887 */ /* 0x000fc80008000000 */
[----:B------:R-:W-:Y:S02]  /*0f20*/  UISETP.EQ.XOR UP1, UPT, UR6, 0x4, UP1 ;  /* 0x000000040600788c */ /* 0x000fe40008f22a70 */
[----:B------:R-:W-:Y:S02]  /*0f30*/  UISETP.NE.AND UP0, UPT, UR6, 0x4, UPT ;  /* 0x000000040600788c */ /* 0x000fe4000bf05270 */
[----:B------:R-:W-:Y:S02]  /*0f40*/  USEL UR5, URZ, 0x1, !UP1 ;  /* 0x00000001ff057887 */ /* 0x000fe4000c800000 */
[----:B-----5:R-:W-:Y:S02]  /*0f50*/  ULEA UR4, UR12, UR4, 0x18 ;  /* 0x000000040c047291 */ /* 0x020fe4000f8ec0ff */
[----:B------:R-:W-:Y:S02]  /*0f60*/  ULOP3.LUT UR5, UR38, UR5, URZ, 0x3c, !UPT ;  /* 0x0000000526057292 */ /* 0x000fe4000f8e3cff */
[----:B------:R-:W-:-:S02]  /*0f70*/  USEL UR6, UR6, URZ, UP0 ;  /* 0x000000ff06067287 */ /* 0x000fc40008000000 */
[----:B------:R-:W-:Y:S02]  /*0f80*/  USHF.L.U32 UR5, UR5, 0x1f, URZ ;  /* 0x0000001f05057899 */ /* 0x000fe400080006ff */
[----:B------:R-:W-:-:S04]  /*0f90*/  ULEA UR4, UR6, UR4, 0x3 ;  /* 0x0000000406047291 */ /* 0x000fc8000f8e18ff */
[----:B------:R-:W-:-:S05]  /*0fa0*/  MOV R0, UR5 ;  /* 0x0000000500007c02 */ /* 0x000fca0008000f00 */
[----:B------:R-:W5:Y:S02]  /*0fb0*/  SYNCS.PHASECHK.TRANS64.TRYWAIT P0, [UR4+0x20], R0 ;  /* 0x00002000ff0075a7 */ /* 0x000f640008001104 */
[----:B-----5:R-:W-:Y:S05]  /*0fc0*/  @!P0 BRA `(.L_x_13) ;  /* 0x0000003000a88947 */ /* 0x020fea0003800000 */
.L_x_40:
[----:B------:R-:W-:-:S13]  /*0fd0*/  ELECT P0, URZ, PT ;  /* 0x0000000000ff782f */ /* 0x000fda0003800000 */
[----:B-----5:R-:W-:-:S04]  /*0fe0*/  @P0 MOV R0, 0x8400 ;  /* 0x0000840000000802 */ /* 0x020fc80000000f00 */
[----:B------:R5:W-:Y:S03]  /*0ff0*/  @P0 SYNCS.ARRIVE.TRANS64 RZ, [UR4], R0 ;  /* 0x00000000ffff09a7 */ /* 0x000be60008000004 */
.L_x_7:
[----:B------:R-:W-:-:S09]  /*1000*/  UISETP.NE.AND UP0, UPT, UR29, 0x4, UPT ;  /* 0x000000041d00788c */ /* 0x000fd2000bf05270 */
[----:B------:R-:W-:Y:S05]  /*1010*/  BRA.U UP0, `(.L_x_14) ;  /* 0x0000000900a07547 */ /* 0x000fea000b800000 */
[----:B------:R-:W5:Y:S08]  /*1020*/  S2UR UR30, SR_CTAID.Z ;  /* 0x00000000001e79c3 */ /* 0x000f700000002700 */
[----:B------:R-:W-:Y:S01]  /*1030*/  BAR.SYNC.DEFER_BLOCKING 0x2, 0xa0 ;  /* 0x0082800000007b1d */ /* 0x000fe20000010000 */
[----:B------:R-:W-:Y:S01]  /*1040*/  HFMA2 R4, -RZ, RZ, 0, 5.9604644775390625e-08 ;  /* 0x00000001ff047431 */ /* 0x000fe200000001ff */
[----:B------:R-:W-:-:S04]  /*1050*/  MOV R5, 0x1 ;  /* 0x0000000100057802 */ /* 0x000fc80000000f00 */
[----:B------:R-:W-:Y:S02]  /*1060*/  UMOV UR4, 0x400 ;  /* 0x0000040000047882 */ /* 0x000fe40000000000 */
[----:B------:R-:W-:Y:S02]  /*1070*/  ULEA UR12, UR12, UR4, 0x18 ;  /* 0x000000040c0c7291 */ /* 0x000fe4000f8ec0ff */
[----:B-----5:R-:W-:-:S09]  /*1080*/  UISETP.GT.U32.AND UP0, UPT, UR30, 0x1ff, UPT ;  /* 0x000001ff1e00788c */ /* 0x020fd2000bf04070 */
[----:B------:R-:W-:Y:S05]  /*1090*/  BRA.U UP0, `(.L_x_15) ;  /* 0x00000009004c7547 */ /* 0x000fea000b800000 */
[----:B------:R-:W5:Y:S01]  /*10a0*/  LDS R0, [UR12+0x68] ;  /* 0x0000680cff007984 */ /* 0x000f620008000800 */
[----:B------:R-:W4:Y:S01]  /*10b0*/  LDCU UR4, c[0x0][0x374] ;  /* 0x00006e80ff0477ac */ /* 0x000f220008000800 */
[----:B------:R-:W-:Y:S01]  /*10c0*/  MOV R5, 0x1 ;  /* 0x0000000100057802 */ /* 0x000fe20000000f00 */
[----:B------:R-:W4:Y:S01]  /*10d0*/  LDCU UR16, c[0x0][0x370] ;  /* 0x00006e00ff1077ac */ /* 0x000f220008000800 */
[----:B------:R-:W3:Y:S01]  /*10e0*/  LDCU UR41, c[0x0][0x378] ;  /* 0x00006f00ff2977ac */ /* 0x000ee20008000800 */
[----:B------:R-:W-:Y:S01]  /*10f0*/  UMOV UR5, 0x8a02000 ;  /* 0x08a0200000057882 */ /* 0x000fe20000000000 */
[----:B------:R-:W-:Y:S02]  /*1100*/  USEL UR44, URZ, 0x4000, UP6 ;  /* 0x00004000ff2c7887 */ /* 0x000fe4000b000000 */
[----:B------:R-:W-:Y:S02]  /*1110*/  USEL UR5, UR5, 0x8a00000, !UP5 ;  /* 0x08a0000005057887 */ /* 0x000fe4000e800000 */
[----:B------:R-:W-:-:S02]  /*1120*/  UIADD3 UR20, UPT, UPT, UR12, 0x34c00, URZ ;  /* 0x00034c000c147890 */ /* 0x000fc4000fffe0ff */
[----:B------:R-:W-:Y:S02]  /*1130*/  UIADD3 UR44, UPT, UPT, UR44, UR5, URZ ;  /* 0x000000052c2c7290 */ /* 0x000fe4000fffe0ff */
[----:B------:R-:W-:Y:S02]  /*1140*/  UIADD3 UR24, UPT, UPT, UR12, 0x34400, URZ ;  /* 0x000344000c187890 */ /* 0x000fe4000fffe0ff */
[----:B----4-:R-:W-:Y:S02]  /*1150*/  UIMAD UR16, UR4, UR16, URZ ;  /* 0x00000010041072a4 */ /* 0x010fe4000f8e02ff */
[----:B------:R-:W-:Y:S02]  /*1160*/  UIADD3 UR25, UPT, UPT, UR12, 0x14400, URZ ;  /* 0x000144000c197890 */ /* 0x000fe4000fffe0ff */
[----:B---3--:R-:W-:Y:S02]  /*1170*/  UIMAD UR41, UR16, UR41, URZ ;  /* 0x00000029102972a4 */ /* 0x008fe4000f8e02ff */
[----:B------:R-:W-:-:S02]  /*1180*/  UIADD3 UR26, UPT, UPT, UR12, 0x24400, URZ ;  /* 0x000244000c1a7890 */ /* 0x000fc4000fffe0ff */
[----:B------:R-:W-:Y:S02]  /*1190*/  USHF.R.U32.HI UR20, URZ, 0x4, UR20 ;  /* 0x00000004ff147899 */ /* 0x000fe40008011614 */
[----:B------:R-:W-:Y:S02]  /*11a0*/  USHF.R.U32.HI UR24, URZ, 0x4, UR24 ;  /* 0x00000004ff187899 */ /* 0x000fe40008011618 */
[----:B------:R-:W-:Y:S02]  /*11b0*/  USHF.R.U32.HI UR25, URZ, 0x4, UR25 ;  /* 0x00000004ff197899 */ /* 0x000fe40008011619 */
[----:B------:R-:W-:Y:S01]  /*11c0*/  USHF.R.U32.HI UR26, URZ, 0x4, UR26 ;  /* 0x00000004ff1a7899 */ /* 0x000fe2000801161a */
[----:B-----5:R-:W-:Y:S01]  /*11d0*/  R2UR UR42, R0 ;  /* 0x00000000002a72ca */ /* 0x020fe200000e0000 */
[----:B------:R-:W-:Y:S02]  /*11e0*/  ULOP3.LUT UR33, UR31, 0x3, URZ, 0xfc, !UPT ;  /* 0x000000031f217892 */ /* 0x000fe4000f8efcff */
[----:B------:R-:W-:-:S02]  /*11f0*/  ULOP3.LUT UR20, UR20, 0x3fc0, URZ, 0xc0, !UPT ;  /* 0x00003fc014147892 */ /* 0x000fc4000f8ec0ff */
[----:B------:R-:W-:Y:S02]  /*1200*/  ULOP3.LUT UR24, UR24, 0x3fc0, URZ, 0xc0, !UPT ;  /* 0x00003fc018187892 */ /* 0x000fe4000f8ec0ff */
[----:B------:R-:W-:Y:S02]  /*1210*/  ULOP3.LUT UR25, UR25, 0x3fc0, URZ, 0xc0, !UPT ;  /* 0x00003fc019197892 */ /* 0x000fe4000f8ec0ff */
[----:B------:R-:W-:Y:S02]  /*1220*/  ULOP3.LUT UR26, UR26, 0x3fc0, URZ, 0xc0, !UPT ;  /* 0x00003fc01a1a7892 */ /* 0x000fe4000f8ec0ff */
[----:B------:R-:W-:Y:S02]  /*1230*/  ULEA.HI UR41, UR41, UR41, URZ, 0x1 ;  /* 0x0000002929297291 */ /* 0x000fe4000f8f08ff */
[----:B------:R-:W-:Y:S02]  /*1240*/  UIADD3 UR10, UPT, UPT, UR42, 0x100, URZ ;  /* 0x000001002a0a7890 */ /* 0x000fe4000fffe0ff */
[----:B------:R-:W-:-:S02]  /*1250*/  UIADD3 UR8, UPT, UPT, UR42, 0x40000100, URZ ;  /* 0x400001002a087890 */ /* 0x000fc4000fffe0ff */
[----:B------:R-:W-:Y:S02]  /*1260*/  UIADD3 UR6, UPT, UPT, UR42, -0x7fffff00, URZ ;  /* 0x800001002a067890 */ /* 0x000fe4000fffe0ff */
[----:B------:R-:W-:Y:S02]  /*1270*/  UIADD3 UR4, UPT, UPT, UR42, -0x3fffff00, URZ ;  /* 0xc00001002a047890 */ /* 0x000fe4000fffe0ff */
[----:B------:R-:W-:Y:S02]  /*1280*/  UIADD3 UR11, UPT, UPT, UR42, 0x104, URZ ;  /* 0x000001042a0b7890 */ /* 0x000fe4000fffe0ff */
[----:B------:R-:W-:Y:S02]  /*1290*/  UIADD3 UR9, UPT, UPT, UR42, 0x40000104, URZ ;  /* 0x400001042a097890 */ /* 0x000fe4000fffe0ff */
[----:B------:R-:W-:Y:S02]  /*12a0*/  UIADD3 UR7, UPT, UPT, UR42, -0x7ffffefc, URZ ;  /* 0x800001042a077890 */ /* 0x000fe4000fffe0ff */
[----:B------:R-:W-:-:S02]  /*12b0*/  USHF.R.U32.HI UR19, URZ, 0x1, UR10 ;  /* 0x00000001ff137899 */ /* 0x000fc4000801160a */
[----:B------:R-:W-:Y:S02]  /*12c0*/  USHF.R.U32.HI UR18, URZ, 0x1, UR8 ;  /* 0x00000001ff127899 */ /* 0x000fe40008011608 */
[----:B------:R-:W-:Y:S02]  /*12d0*/  USHF.R.U32.HI UR17, URZ, 0x1, UR6 ;  /* 0x00000001ff117899 */ /* 0x000fe40008011606 */
[----:B------:R-:W-:Y:S02]  /*12e0*/  UIADD3 UR5, UPT, UPT, UR42, -0x3ffffefc, URZ ;  /* 0xc00001042a057890 */ /* 0x000fe4000fffe0ff */
[----:B------:R-:W-:Y:S02]  /*12f0*/  USHF.R.U32.HI UR16, URZ, 0x1, UR4 ;  /* 0x00000001ff107899 */ /* 0x000fe40008011604 */
[----:B------:R-:W-:Y:S02]  /*1300*/  USHF.R.U32.HI UR56, URZ, 0x1a, UR11 ;  /* 0x0000001aff387899 */ /* 0x000fe4000801160b */
[----:B------:R-:W-:-:S02]  /*1310*/  USHF.R.U32.HI UR50, URZ, 0x1a, UR9 ;  /* 0x0000001aff327899 */ /* 0x000fc40008011609 */
[----:B------:R-:W-:Y:S02]  /*1320*/  USHF.R.U32.HI UR46, URZ, 0x1a, UR7 ;  /* 0x0000001aff2e7899 */ /* 0x000fe40008011607 */
[----:B------:R-:W-:Y:S02]  /*1330*/  ULOP3.LUT UR19, UR19, 0x60000000, URZ, 0xc0, !UPT ;  /* 0x6000000013137892 */ /* 0x000fe4000f8ec0ff */
[----:B------:R-:W-:Y:S02]  /*1340*/  ULOP3.LUT UR18, UR18, 0x60000000, URZ, 0xc0, !UPT ;  /* 0x6000000012127892 */ /* 0x000fe4000f8ec0ff */
[----:B------:R-:W-:Y:S02]  /*1350*/  ULOP3.LUT UR17, UR17, 0x60000000, URZ, 0xc0, !UPT ;  /* 0x6000000011117892 */ /* 0x000fe4000f8ec0ff */
[----:B------:R-:W-:Y:S02]  /*1360*/  USHF.R.U32.HI UR45, URZ, 0x1a, UR5 ;  /* 0x0000001aff2d7899 */ /* 0x000fe40008011605 */
[----:B------:R-:W-:-:S02]  /*1370*/  ULOP3.LUT UR16, UR16, 0x60000000, URZ, 0xc0, !UPT ;  /* 0x6000000010107892 */ /* 0x000fc4000f8ec0ff */
[----:B------:R-:W-:Y:S02]  /*1380*/  ULOP3.LUT UR56, UR19, 0x30, UR56, 0xf8, !UPT ;  /* 0x0000003013387892 */ /* 0x000fe4000f8ef838 */
[----:B------:R-:W-:Y:S02]  /*1390*/  ULOP3.LUT UR50, UR18, 0x30, UR50, 0xf8, !UPT ;  /* 0x0000003012327892 */ /* 0x000fe4000f8ef832 */
[----:B------:R-:W-:Y:S02]  /*13a0*/  ULOP3.LUT UR46, UR17, 0x30, UR46, 0xf8, !UPT ;  /* 0x00000030112e7892 */ /* 0x000fe4000f8ef82e */
[----:B------:R-:W-:Y:S02]  /*13b0*/  ULOP3.LUT UR45, UR16, 0x30, UR45, 0xf8, !UPT ;  /* 0x00000030102d7892 */ /* 0x000fe4000f8ef82d */
[----:B------:R-:W-:Y:S02]  /*13c0*/  ULOP3.LUT UR57, UR56, UR44, URZ, 0xfc, !UPT ;  /* 0x0000002c38397292 */ /* 0x000fe4000f8efcff */
[----:B------:R-:W-:-:S02]  /*13d0*/  ULOP3.LUT UR51, UR50, UR44, URZ, 0xfc, !UPT ;  /* 0x0000002c32337292 */ /* 0x000fc4000f8efcff */
[----:B------:R-:W-:Y:S02]  /*13e0*/  ULOP3.LUT UR47, UR46, UR44, URZ, 0xfc, !UPT ;  /* 0x0000002c2e2f7292 */ /* 0x000fe4000f8efcff */
[----:B------:R-:W-:Y:S02]  /*13f0*/  ULOP3.LUT UR45, UR45, UR44, URZ, 0xfc, !UPT ;  /* 0x0000002c2d2d7292 */ /* 0x000fe4000f8efcff */
[----:B------:R-:W-:Y:S02]  /*1400*/  ULOP3.LUT UR31, UR31, 0xffff, URZ, 0xc0, !UPT ;  /* 0x0000ffff1f1f7892 */ /* 0x000fe4000f8ec0ff */
[----:B------:R-:W-:Y:S02]  /*1410*/  ULOP3.LUT UR33, UR33, 0xffff, URZ, 0xc0, !UPT ;  /* 0x0000ffff21217892 */ /* 0x000fe4000f8ec0ff */
[----:B------:R-:W-:Y:S02]  /*1420*/  ULOP3.LUT UR20, UR20, 0x10000, URZ, 0xfc, !UPT ;  /* 0x0001000014147892 */ /* 0x000fe4000f8efcff */
[----:B------:R-:W-:-:S02]  /*1430*/  ULOP3.LUT UR24, UR24, 0x10000, URZ, 0xfc, !UPT ;  /* 0x0001000018187892 */ /* 0x000fc4000f8efcff */
[----:B------:R-:W-:Y:S02]  /*1440*/  ULOP3.LUT UR25, UR25, 0x10000, URZ, 0xfc, !UPT ;  /* 0x0001000019197892 */ /* 0x000fe4000f8efcff */
[----:B------:R-:W-:Y:S02]  /*1450*/  ULOP3.LUT UR26, UR26, 0x10000, URZ, 0xfc, !UPT ;  /* 0x000100001a1a7892 */ /* 0x000fe4000f8efcff */
[----:B------:R-:W-:Y:S01]  /*1460*/  USHF.R.S32.HI UR41, URZ, 0x1, UR41 ;  /* 0x00000001ff297899 */ /* 0x000fe20008011429 */
[----:B------:R-:W-:Y:S01]  /*1470*/  UMOV UR40, URZ ;  /* 0x000000ff00287c82 */ /* 0x000fe20008000000 */
[----:B------:R-:W-:Y:S01]  /*1480*/  UMOV UR39, URZ ;  /* 0x000000ff00277c82 */ /* 0x000fe20008000000 */
[----:B------:R-:W-:Y:S01]  /*1490*/  UMOV UR37, URZ ;  /* 0x000000ff00257c82 */ /* 0x000fe20008000000 */
[----:B------:R-:W-:Y:S01]  /*14a0*/  UMOV UR56, URZ ;  /* 0x000000ff00387c82 */ /* 0x000fe20008000000 */
[----:B------:R-:W-:Y:S01]  /*14b0*/  UMOV UR50, URZ ;  /* 0x000000ff00327c82 */ /* 0x000fe20008000000 */
[----:B------:R-:W-:Y:S01]  /*14c0*/  UMOV UR46, URZ ;  /* 0x000000ff002e7c82 */ /* 0x000fe20008000000 */
[----:B------:R-:W-:-:S05]  /*14d0*/  UMOV UR44, URZ ;  /* 0x000000ff002c7c82 */ /* 0x000fca0008000000 */
.L_x_20:
[----:B------:R-:W-:Y:S01]  /*14e0*/  USHF.L.U32 UR16, UR39, 0x1f, URZ ;  /* 0x0000001f27107899 */ /* 0x000fe200080006ff */
[----:B------:R-:W-:Y:S01]  /*14f0*/  SHF.L.U32 R2, R5, 0x1f, RZ ;  /* 0x0000001f05027819 */ /* 0x000fe200000006ff */
[----:B------:R-:W-:Y:S02]  /*1500*/  ULEA UR17, UR37, UR12, 0x3 ;  /* 0x0000000c25117291 */ /* 0x000fe4000f8e18ff */
[----:B---3--:R-:W-:Y:S02]  /*1510*/  ULEA UR18, UR40, UR12, 0x3 ;  /* 0x0000000c28127291 */ /* 0x008fe4000f8e18ff */
[----:B----4-:R-:W-:Y:S01]  /*1520*/  MOV R0, UR16 ;  /* 0x0000001000007c02 */ /* 0x010fe20008000f00 */
[----:B------:R-:W-:Y:S02]  /*1530*/  ULEA UR19, UR40, UR42, 0x7 ;  /* 0x0000002a28137291 */ /* 0x000fe4000f8e38ff */
[----:B------:R-:W-:Y:S02]  /*1540*/  UIADD3 UR30, UPT, UPT, UR41, UR30, URZ ;  /* 0x0000001e291e7290 */ /* 0x000fe4000fffe0ff */
[----:B-----5:R3:W4:Y:S01]  /*1550*/  SYNCS.PHASECHK.TRANS64.TRYWAIT P1, [UR17], R0 ;  /* 0x00000000ff0075a7 */ /* 0x0207220008021111 */
[----:B------:R-:W-:Y:S01]  /*1560*/  UPLOP3.LUT UP2, UPT, UPT, UPT, UPT, 0x40, 0x4 ;  /* 0x000000000004789c */ /* 0x000fe20003f4e870 */
[----:B------:R-:W5:Y:S02]  /*1570*/  SYNCS.PHASECHK.TRANS64.TRYWAIT P0, [UR18+0x50], R2 ;  /* 0x00005002ff0075a7 */ /* 0x000f640008001112 */
[----:B---345:R-:W-:Y:S08]  /*1580*/  @!P0 BRA `(.L_x_16) ;  /* 0x0000002c00588947 */ /* 0x038ff00003800000 */
.L_x_42:
[----:B------:R-:W-:-:S05]  /*1590*/  UMOV UR35, URZ ;  /* 0x000000ff00237c82 */ /* 0x000fca0008000000 */
.L_x_19:
[----:B------:R-:W-:Y:S02]  /*15a0*/  USHF.L.U32 UR38, UR37, 0xa, URZ ;  /* 0x0000000a25267899 */ /* 0x000fe400080006ff */
[----:B------:R-:W-:Y:S02]  /*15b0*/  UIADD3 UR27, UPT, UPT, UR37, 0x1, URZ ;  /* 0x00000001251b7890 */ /* 0x000fe4000fffe0ff */
[----:B------:R-:W-:Y:S02]  /*15c0*/  UISETP.GT.U32.AND UP0, UPT, UR35, 0x1e, UPT ;  /* 0x0000001e2300788c */ /* 0x000fe4000bf04070 */
[----:B----4-:R-:W-:Y:S02]  /*15d0*/  USHF.L.U32 UR62, UR37, 0x5, URZ ;  /* 0x00000005253e7899 */ /* 0x010fe400080006ff */
[----:B------:R-:W-:Y:S02]  /*15e0*/  UIADD3 UR16, UPT, UPT, UR38, 0x6, URZ ;  /* 0x0000000626107890 */ /* 0x000fe4000fffe0ff */
[----:B------:R-:W-:Y:S01]  /*15f0*/  ULEA UR17, UR37, UR12, 0x3 ;  /* 0x0000000c25117291 */ /* 0x000fe2000f8e18ff */
[----:B------:R-:W-:Y:S01]  /*1600*/  PLOP3.LUT P0, PT, PT, PT, UP0, 0x80, 0x8 ;  /* 0x000000000008781c */ /* 0x000fe20003f0f008 */
[----:B------:R-:W-:Y:S02]  /*1610*/  UISETP.NE.AND UP1, UPT, UR27, 0x4, UPT ;  /* 0x000000041b00788c */ /* 0x000fe4000bf25270 */
[----:B------:R-:W-:Y:S02]  /*1620*/  UIADD3 UR64, UPT, UPT, UR62, UR24, URZ ;  /* 0x000000183e407290 */ /* 0x000fe4000fffe0ff */
[----:B------:R-:W-:Y:S02]  /*1630*/  UIADD3 UR60, UPT, UPT, UR38, UR26, URZ ;  /* 0x0000001a263c7290 */ /* 0x000fe4000fffe0ff */
[----:B------:R-:W-:Y:S02]  /*1640*/  UIADD3 UR58, UPT, UPT, UR38, UR25, URZ ;  /* 0x00000019263a7290 */ /* 0x000fe4000fffe0ff */
[----:B------:R-:W-:Y:S02]  /*1650*/  UIADD3 UR54, UPT, UPT, UR26, 0x2, UR38 ;  /* 0x000000021a367890 */ /* 0x000fe4000fffe026 */
[----:B------:R-:W-:Y:S02]  /*1660*/  UIADD3 UR52, UPT, UPT, UR25, 0x2, UR38 ;  /* 0x0000000219347890 */ /* 0x000fe4000fffe026 */
[----:B------:R-:W-:Y:S02]  /*1670*/  UIADD3 UR48, UPT, UPT, UR26, 0x4, UR38 ;  /* 0x000000041a307890 */ /* 0x000fe4000fffe026 */
[----:B------:R-:W-:Y:S02]  /*1680*/  UIADD3 UR36, UPT, UPT, UR16, UR26, URZ ;  /* 0x0000001a10247290 */ /* 0x000fe4000fffe0ff */
[----:B------:R-:W-:Y:S02]  /*1690*/  UIADD3 UR62, UPT, UPT, UR62, UR20, URZ ;  /* 0x000000143e3e7290 */ /* 0x000fe4000fffe0ff */
[----:B------:R-:W-:Y:S02]  /*16a0*/  UIADD3 UR38, UPT, UPT, UR25, 0x4, UR38 ;  /* 0x0000000419267890 */ /* 0x000fe4000fffe026 */
[----:B------:R-:W-:Y:S02]  /*16b0*/  UIADD3 UR34, UPT, UPT, UR17, 0x20, URZ ;  /* 0x0000002011227890 */ /* 0x000fe4000fffe0ff */
[----:B------:R-:W-:Y:S02]  /*16c0*/  USEL UR32, URZ, 0x1, UP1 ;  /* 0x00000001ff207887 */ /* 0x000fe40008800000 */
[----:B------:R-:W-:Y:S02]  /*16d0*/  UIADD3 UR16, UPT, UPT, UR16, UR25, URZ ;  /* 0x0000001910107290 */ /* 0x000fe4000fffe0ff */
[----:B------:R-:W-:Y:S01]  /*16e0*/  USEL UR37, UR27, URZ, UP1 ;  /* 0x000000ff1b257287 */ /* 0x000fe20008800000 */
[----:B------:R-:W-:Y:S01]  /*16f0*/  UMOV UR65, 0x4008 ;  /* 0x0000400800417882 */ /* 0x000fe20000000000 */
[----:B------:R-:W-:Y:S01]  /*1700*/  UMOV UR63, 0x4008 ;  /* 0x00004008003f7882 */ /* 0x000fe20000000000 */
[----:B------:R-:W-:Y:S01]  /*1710*/  UMOV UR61, 0x40004040 ;  /* 0x40004040003d7882 */ /* 0x000fe20000000000 */
[----:B------:R-:W-:Y:S01]  /*1720*/  UMOV UR59, 0x40004040 ;  /* 0x40004040003b7882 */ /* 0x000fe20000000000 */
[----:B------:R-:W-:Y:S01]  /*1730*/  UMOV UR55, 0x40004040 ;  /* 0x4000404000377882 */ /* 0x000fe20000000000 */
[----:B------:R-:W-:Y:S01]  /*1740*/  UMOV UR53, 0x40004040 ;  /* 0x4000404000357882 */ /* 0x000fe20000000000 */
[----:B------:R-:W-:Y:S01]  /*1750*/  UMOV UR49, 0x40004040 ;  /* 0x4000404000317882 */ /* 0x000fe20000000000 */
[----:B-----5:R-:W-:Y:S05]  /*1760*/  @P1 BRA `(.L_x_17) ;  /* 0x0000000000101947 */ /* 0x020fea0003800000 */
[----:B------:R-:W-:Y:S06]  /*1770*/  USHF.L.U32 UR27, UR39, 0x1f, URZ ;  /* 0x0000001f271b7899 */ /* 0x000fec00080006ff */
[----:B---3--:R-:W-:Y:S04]  /*1780*/  MOV R0, UR27 ;  /* 0x0000001b00007c02 */ /* 0x008fe80008000f00 */
[----:B------:R-:W3:Y:S02]  /*1790*/  SYNCS.PHASECHK.TRANS64.TRYWAIT P1, [UR17], R0 ;  /* 0x00000000ff0075a7 */ /* 0x000ee40008021111 */
[----:B---3--:R-:W-:Y:S05]  /*17a0*/  @!P1 BRA `(.L_x_18) ;  /* 0x0000002800ec9947 */ /* 0x008fea0003800000 */
.L_x_17:
[----:B------:R-:W-:Y:S01]  /*17b0*/  ULOP3.LUT UR39, UR39, UR32, URZ, 0x3c, !UPT ;  /* 0x0000002027277292 */ /* 0x000fe2000f8e3cff */
[----:B------:R-:W-:Y:S01]  /*17c0*/  PLOP3.LUT P1, PT, PT, PT, PT, 0x80, 0x8 ;  /* 0x000000000008781c */ /* 0x000fe20003f2f070 */
[----:B------:R-:W-:Y:S01]  /*17d0*/  @!UP0 ULEA UR17, UR37, UR12, 0x3 ;  /* 0x0000000c25118291 */ /* 0x000fe2000f8e18ff */
[----:B------:R4:W-:Y:S01]  /*17e0*/  UTCCP.T.S.4x32dp128bit tmem[UR42+0x100], gdesc[UR64] ;  /* 0x000100402a0079e7 */ /* 0x0009e20009100000 */
[----:B------:R-:W-:Y:S01]  /*17f0*/  UMOV UR70, UR16 ;  /* 0x0000001000467c82 */ /* 0x000fe20008000000 */
[----:B------:R-:W-:Y:S01]  /*1800*/  @!UP0 USHF.L.U32 UR16, UR39, 0x1f, URZ ;  /* 0x0000001f27108899 */ /* 0x000fe200080006ff */
[----:B------:R4:W-:Y:S01]  /*1810*/  UTCCP.T.S.4x32dp128bit tmem[UR42+0x104], gdesc[UR62] ;  /* 0x0001043e2a0079e7 */ /* 0x0009e20009100000 */
[----:B------:R4:W-:Y:S01]  /*1820*/  UTCQMMA gdesc[UR58], gdesc[UR60], tmem[UR19], tmem[UR56], idesc[UR57], tmem[UR10], UP2 ;  /* 0x000a383c3a007dea */ /* 0x0009e20009000313 */
[----:B------:R-:W-:Y:S01]  /*1830*/  UMOV UR66, UR38 ;  /* 0x0000002600427c82 */ /* 0x000fe20008000000 */
[----:B------:R-:W-:Y:S01]  /*1840*/  UMOV UR67, 0x40004040 ;  /* 0x4000404000437882 */ /* 0x000fe20000000000 */
[----:B------:R4:W-:Y:S01]  /*1850*/  UTCQMMA gdesc[UR52], gdesc[UR54], tmem[UR19], tmem[UR50], idesc[UR51], tmem[UR8], UPT ;  /* 0x0008323634007dea */ /* 0x0009e2000b800313 */
[----:B---3--:R-:W-:Y:S01]  /*1860*/  MOV R0, UR16 ;  /* 0x0000001000007c02 */ /* 0x008fe20008000f00 */
[----:B------:R-:W-:Y:S01]  /*1870*/  UMOV UR68, UR36 ;  /* 0x0000002400447c82 */ /* 0x000fe20008000000 */
[----:B------:R-:W-:Y:S01]  /*1880*/  UMOV UR69, 0x40004040 ;  /* 0x4000404000457882 */ /* 0x000fe20000000000 */
[----:B------:R-:W-:Y:S01]  /*1890*/  UMOV UR71, 0x40004040 ;  /* 0x4000404000477882 */ /* 0x000fe20000000000 */
[----:B------:R4:W-:Y:S01]  /*18a0*/  UTCQMMA gdesc[UR66], gdesc[UR48], tmem[UR19], tmem[UR46], idesc[UR47], tmem[UR6], UPT ;  /* 0x00062e3042007dea */ /* 0x0009e2000b800313 */
[----:B------:R4:W-:Y:S01]  /*18b0*/  UTCQMMA gdesc[UR70], gdesc[UR68], tmem[UR19], tmem[UR44], idesc[UR45], tmem[UR4], UPT ;  /* 0x00042c4446007dea */ /* 0x0009e2000b800313 */
[----:B------:R4:W-:Y:S01]  /*18c0*/  UTCBAR.MULTICAST [UR34], URZ, UR33 ;  /* 0x000000ff220073e9 */ /* 0x0009e20008000821 */
[----:B------:R4:W5:Y:S01]  /*18d0*/  @!P0 SYNCS.PHASECHK.TRANS64.TRYWAIT P1, [UR17], R0 ;  /* 0x00000000ff0085a7 */ /* 0x0009620008021111 */
[----:B------:R-:W-:Y:S02]  /*18e0*/  UIADD3 UR35, UPT, UPT, UR35, 0x1, URZ ;  /* 0x0000000123237890 */ /* 0x000fe4000fffe0ff */
[----:B------:R-:W-:Y:S02]  /*18f0*/  UPLOP3.LUT UP2, UPT, UPT, UPT, UPT, 0x80, 0x8 ;  /* 0x000000000008789c */ /* 0x000fe40003f4f070 */
[----:B------:R-:W-:Y:S09]  /*1900*/  UISETP.NE.AND UP0, UPT, UR35, 0x20, UPT ;  /* 0x000000202300788c */ /* 0x000ff2000bf05270 */
[----:B------:R-:W-:Y:S05]  /*1910*/  BRA.U UP0, `(.L_x_19) ;  /* 0xfffffffd00207547 */ /* 0x000fea000b83ffff */
[----:B------:R-:W-:Y:S02]  /*1920*/  UIADD3 UR18, UPT, UPT, UR18, 0x40, URZ ;  /* 0x0000004012127890 */ /* 0x000fe4000fffe0ff */
[----:B------:R-:W-:-:S04]  /*1930*/  UIADD3 UR40, UPT, UPT, UR40, 0x1, URZ ;  /* 0x0000000128287890 */ /* 0x000fc8000fffe0ff */
[----:B------:R-:W-:-:S03]  /*1940*/  UISETP.NE.AND UP0, UPT, UR40, 0x2, UPT ;  /* 0x000000022800788c */ /* 0x000fc6000bf05270 */
[----:B------:R3:W-:Y:S01]  /*1950*/  UTCBAR.MULTICAST [UR18], URZ, UR31 ;  /* 0x000000ff120073e9 */ /* 0x0007e2000800081f */
[----:B------:R-:W-:Y:S02]  /*1960*/  USEL UR40, UR40, URZ, UP0 ;  /* 0x000000ff28287287 */ /* 0x000fe40008000000 */
[----:B------:R-:W-:Y:S02]  /*1970*/  USEL UR16, URZ, 0x1, UP0 ;  /* 0x00000001ff107887 */ /* 0x000fe40008000000 */
[----:B------:R-:W-:-:S04]  /*1980*/  UISETP.GE.AND UP0, UPT, UR30, 0x200, UPT ;  /* 0x000002001e00788c */ /* 0x000fc8000bf06270 */
[----:B------:R-:W-:-:S05]  /*1990*/  LOP3.LUT R5, R5, UR16, RZ, 0x3c, !PT ;  /* 0x0000001005057c12 */ /* 0x000fca000f8e3cff */
[----:B------:R-:W-:Y:S05]  /*19a0*/  BRA.U !UP0, `(.L_x_20) ;  /* 0xfffffff908cc7547 */ /* 0x000fea000b83ffff */
[----:B------:R-:W-:-:S06]  /*19b0*/  UIADD3 UR40, UPT, UPT, UR40, 0x1, URZ ;  /* 0x0000000128287890 */ /* 0x000fcc000fffe0ff */
[----:B------:R-:W-:Y:S02]  /*19c0*/  MOV R4, UR40 ;  /* 0x0000002800047c02 */ /* 0x000fe40008000f00 */
.L_x_15:
[----:B------:R-:W-:-:S09]  /*19d0*/  UISETP.NE.AND UP0, UPT, UR28, URZ, UPT ;  /* 0x000000ff1c00728c */ /* 0x000fd2000bf05270 */
[----:B------:R-:W-:Y:S05]  /*19e0*/  BRA.U UP0, `(.L_x_14) ;  /* 0x00000001002c7547 */ /* 0x000fea000b800000 */
[----:B----4-:R-:W4:Y:S01]  /*19f0*/  S2R R0, SR_CgaCtaId ;  /* 0x0000000000007919 */ /* 0x010f220000008800 */
[----:B------:R-:W-:Y:S02]  /*1a00*/  ISETP.NE.AND P0, PT, R4, 0x2, PT ;  /* 0x000000020400780c */ /* 0x000fe40003f05270 */
[----:B------:R-:W-:Y:S02]  /*1a10*/  MOV R3, 0x400 ;  /* 0x0000040000037802 */ /* 0x000fe40000000f00 */
[----:B------:R-:W-:-:S04]  /*1a20*/  SEL R2, RZ, 0x1, P0 ;  /* 0x00000001ff027807 */ /* 0x000fc80000000000 */
[----:B------:R-:W-:-:S05]  /*1a30*/  LOP3.LUT R2, R5, R2, RZ, 0x3c, !PT ;  /* 0x0000000205027212 */ /* 0x000fca00078e3cff */
[----:B------:R-:W-:Y:S01]  /*1a40*/  IMAD.U32 R2, R2, -0x80000000, RZ ;  /* 0x8000000002027824 */ /* 0x000fe200078e00ff */
[----:B----4-:R-:W-:Y:S02]  /*1a50*/  LEA R0, R0, R3, 0x18 ;  /* 0x0000000300007211 */ /* 0x010fe400078ec0ff */
[----:B------:R-:W-:-:S05]  /*1a60*/  SEL R3, R4, RZ, P0 ;  /* 0x000000ff04037207 */ /* 0x000fca0000000000 */
[----:B------:R-:W-:-:S04]  /*1a70*/  IMAD R0, R3, 0x8, R0 ;  /* 0x0000000803007824 */ /* 0x000fc800078e0200 */
[----:B------:R-:W4:Y:S02]  /*1a80*/  SYNCS.PHASECHK.TRANS64.TRYWAIT P0, [R0+URZ+0x50], R2 ;  /* 0x00005002000075a7 */ /* 0x000f2400080011ff */
[----:B----4-:R-:W-:Y:S05]  /*1a90*/  @!P0 BRA `(.L_x_21) ;  /* 0x0000002800508947 */ /* 0x010fea0003800000 */
.L_x_14:
[----:B------:R-:W-:-:S06]  /*1aa0*/  UISETP.GT.AND UP0, UPT, UR29, 0x3, UPT ;  /* 0x000000031d00788c */ /* 0x000fcc000bf04270 */
[----:B------:R-:W-:-:S13]  /*1ab0*/  PLOP3.LUT P0, PT, PT, PT, UP0, 0x80, 0x8 ;  /* 0x000000000008781c */ /* 0x000fda0003f0f008 */
[----:B-12345:R-:W-:Y:S05]  /*1ac0*/  @P0 EXIT ;  /* 0x000000000000094d */ /* 0x03efea0003800000 */
[----:B------:R-:W-:-:S09]  /*1ad0*/  UISETP.NE.AND UP0, UPT, UR29, URZ, UPT ;  /* 0x000000ff1d00728c */ /* 0x000fd2000bf05270 */
[----:B------:R-:W-:Y:S05]  /*1ae0*/  BRA.U UP0, `(.L_x_22) ;  /* 0x0000000100b87547 */ /* 0x000fea000b800000 */
[----:B------:R-:W1:Y:S01]  /*1af0*/  S2UR UR6, SR_CgaCtaId ;  /* 0x00000000000679c3 */ /* 0x000e620000008800 */
[----:B------:R-:W-:Y:S01]  /*1b00*/  NOP ;  /* 0x0000000000007918 */ /* 0x000fe20000000000 */
[----:B------:R-:W-:Y:S01]  /*1b10*/  UMOV UR4, 0x40 ;  /* 0x0000004000047882 */ /* 0x000fe20000000000 */
[----:B------:R-:W-:Y:S01]  /*1b20*/  UMOV UR5, 0x400 ;  /* 0x0000040000057882 */ /* 0x000fe20000000000 */
[----:B-1----:R-:W-:Y:S02]  /*1b30*/  ULEA UR4, UR6, UR4, 0x18 ;  /* 0x0000000406047291 */ /* 0x002fe4000f8ec0ff */
[----:B------:R-:W-:-:S07]  /*1b40*/  ULEA UR5, UR6, UR5, 0x18 ;  /* 0x0000000506057291 */ /* 0x000fce000f8ec0ff */
[----:B------:R-:W1:Y:S02]  /*1b50*/  LDS.U8 R0, [UR4] ;  /* 0x00000004ff007984 */ /* 0x000e640008000000 */
[----:B-1----:R-:W-:-:S13]  /*1b60*/  ISETP.NE.AND P0, PT, R0, RZ, PT ;  /* 0x000000ff0000720c */ /* 0x002fda0003f05270 */
[----:B------:R-:W-:Y:S05]  /*1b70*/  @P0 BRA `(.L_x_23) ;  /* 0x00000000007c0947 */ /* 0x000fea0003800000 */
[----:B------:R-:W-:-:S13]  /*1b80*/  ELECT P0, URZ, PT ;  /* 0x0000000000ff782f */ /* 0x000fda0003800000 */
[----:B------:R-:W-:Y:S05]  /*1b90*/  @!P0 BRA `(.L_x_24) ;  /* 0x0000000000848947 */ /* 0x000fea0003800000 */
[----:B------:R-:W-:Y:S01]  /*1ba0*/  UMOV UR4, 0x10 ;  /* 0x0000001000047882 */ /* 0x000fe20000000000 */
[----:B------:R-:W-:-:S04]  /*1bb0*/  IMAD.MOV.U32 R2, RZ, RZ, 0xffff ;  /* 0x0000ffffff027424 */ /* 0x000fc800078e00ff */
[----:B------:R-:W-:Y:S04]  /*1bc0*/  DEPBAR.LE SB1, 0x36 ;  /* 0x00009d800000791a */ /* 0x000fe80000000000 */
[----:B------:R-:W1:Y:S02]  /*1bd0*/  UTCATOMSWS.FIND_AND_SET.ALIGN UP0, UR4, UR4 ;  /* 0x00000004000475e3 */ /* 0x000e640008000800 */
[----:B-1----:R-:W-:Y:S01]  /*1be0*/  PLOP3.LUT P0, PT, PT, PT, UP0, 0x80, 0x8 ;  /* 0x000000000008781c */ /* 0x002fe20003f0f008 */
[----:B------:R-:W-:-:S03]  /*1bf0*/  IMAD.U32 R5, RZ, RZ, UR4 ;  /* 0x00000004ff057e24 */ /* 0x000fc6000f8e00ff */
[----:B------:R-:W-:-:S04]  /*1c00*/  SEL R0, RZ, 0xffffffff, !P0 ;  /* 0xffffffffff007807 */ /* 0x000fc80004000000 */
[----:B------:R-:W-:Y:S01]  /*1c10*/  ISETP.NE.AND P0, PT, R0, RZ, PT ;  /* 0x000000ff0000720c */ /* 0x000fe20003f05270 */
[----:B------:R-:W-:-:S12]  /*1c20*/  IMAD.MOV.U32 R0, RZ, RZ, 0x1 ;  /* 0x00000001ff007424 */ /* 0x000fd800078e00ff */
[----:B------:R-:W-:Y:S05]  /*1c30*/  @P0 BRA `(.L_x_25) ;  /* 0x0000000000240947 */ /* 0x000fea0003800000 */
.L_x_26:
[----:B------:R-:W-:Y:S05]  /*1c40*/  NANOSLEEP 0x64 ;  /* 0x000000640000795d */ /* 0x000fea0003800000 */
[----:B------:R-:W-:-:S05]  /*1c50*/  UMOV UR4, 0x10 ;  /* 0x0000001000047882 */ /* 0x000fca0000000000 */
[----:B------:R-:W-:Y:S04]  /*1c60*/  DEPBAR.LE SB1, 0x36 ;  /* 0x00009d800000791a */ /* 0x000fe80000000000 */
[----:B------:R-:W1:Y:S02]  /*1c70*/  UTCATOMSWS.FIND_AND_SET.ALIGN UP0, UR4, UR4 ;  /* 0x00000004000475e3 */ /* 0x000e640008000800 */
[----:B-1----:R-:W-:Y:S01]  /*1c80*/  PLOP3.LUT P0, PT, PT, PT, UP0, 0x80, 0x8 ;  /* 0x000000000008781c */ /* 0x002fe20003f0f008 */
[----:B------:R-:W-:-:S03]  /*1c90*/  IMAD.U32 R5, RZ, RZ, UR4 ;  /* 0x00000004ff057e24 */ /* 0x000fc6000f8e00ff */
[----:B------:R-:W-:-:S04]  /*1ca0*/  SEL R3, RZ, 0xffffffff, !P0 ;  /* 0xffffffffff037807 */ /* 0x000fc80004000000 */
[----:B------:R-:W-:-:S13]  /*1cb0*/  ISETP.NE.AND P0, PT, R3, RZ, PT ;  /* 0x000000ff0300720c */ /* 0x000fda0003f05270 */
[----:B------:R-:W-:Y:S05]  /*1cc0*/  @!P0 BRA `(.L_x_26) ;  /* 0xfffffffc00dc8947 */ /* 0x000fea000383ffff */
.L_x_25:
[C---:B------:R-:W-:Y:S01]  /*1cd0*/  VIADD R3, R5.reuse, 0x10 ;  /* 0x0000001005037836 */ /* 0x040fe20000000000 */
[----:B------:R-:W-:Y:S01]  /*1ce0*/  UMOV UR4, 0x50 ;  /* 0x0000005000047882 */ /* 0x000fe20000000000 */
[----:B------:R-:W-:Y:S01]  /*1cf0*/  SHF.L.U32 R2, R2, R5, RZ ;  /* 0x0000000502027219 */ /* 0x000fe200000006ff */
[----:B------:R-:W-:Y:S01]  /*1d00*/  ULEA UR4, UR6, UR4, 0x18 ;  /* 0x0000000406047291 */ /* 0x000fe2000f8ec0ff */
[----:B------:R-:W-:Y:S01]  /*1d10*/  IMAD.SHL.U32 R5, R5, 0x20, RZ ;  /* 0x0000002005057824 */ /* 0x000fe200078e00ff */
[----:B------:R-:W-:-:S04]  /*1d20*/  SHF.L.U32 R3, R0, R3, RZ ;  /* 0x0000000300037219 */ /* 0x000fc800000006ff */
[----:B------:R-:W-:-:S05]  /*1d30*/  LOP3.LUT R2, R3, R2, RZ, 0xfc, !PT ;  /* 0x0000000203027212 */ /* 0x000fca00078efcff */
[----:B------:R1:W-:Y:S04]  /*1d40*/  ATOMS.OR RZ, [UR4], R2 ;  /* 0x00000002ffff798c */ /* 0x0003e8000b000004 */
[----:B------:R1:W-:Y:S01]  /*1d50*/  STS [UR5+0x68], R5 ;  /* 0x00006805ff007988 */ /* 0x0003e20008000805 */
[----:B------:R-:W-:Y:S05]  /*1d60*/  BRA `(.L_x_24) ;  /* 0x0000000000107947 */ /* 0x000fea0003800000 */
.L_x_23:
[----:B------:R-:W-:Y:S02]  /*1d70*/  MOV R0, 0xffffffff ;  /* 0xffffffff00007802 */ /* 0x000fe40000000f00 */
[----:B------:R-:W-:-:S03]  /*1d80*/  MOV R2, 0x1db0 ;  /* 0x00001db000027802 */ /* 0x000fc60000000f00 */
[----:B------:R1:W-:Y:S04]  /*1d90*/  STS [UR5+0x68], R0 ;  /* 0x00006800ff007988 */ /* 0x0003e80008000805 */
[----:B-1----:R-:W-:Y:S05]  /*1da0*/  CALL.REL.NOINC `($__internal_1_$__cuda_sm10x_tcgen05_guardrail_trap_phase_invalid_during_alloc) ;  /* 0x0000002400cc7944 */ /* 0x002fea0003c00000 */
.L_x_24:
[----:B------:R-:W-:Y:S05]  /*1db0*/  WARPSYNC.ALL ;  /* 0x0000000000007948 */ /* 0x000fea0003800000 */
[----:B------:R-:W-:Y:S01]  /*1dc0*/  NOP ;  /* 0x0000000000007918 */ /* 0x000fe20000000000 */
.L_x_22:
[----:B------:R-:W2:Y:S08]  /*1dd0*/  S2UR UR9, SR_CgaCtaId ;  /* 0x00000000000979c3 */ /* 0x000eb00000008800 */
[----:B------:R-:W-:Y:S06]  /*1de0*/  BAR.SYNC.DEFER_BLOCKING 0x2, 0xa0 ;  /* 0x0082800000007b1d */ /* 0x000fec0000010000 */
[----:B------:R-:W-:-:S02]  /*1df0*/  UMOV UR4, 0x400 ;  /* 0x0000040000047882 */ /* 0x000fc40000000000 */
[----:B------:R-:W3:Y:S01]  /*1e00*/  S2UR UR17, SR_CTAID.Z ;  /* 0x00000000001179c3 */ /* 0x000ee20000002700 */
[----:B--2---:R-:W-:Y:S02]  /*1e10*/  ULEA UR4, UR9, UR4, 0x18 ;  /* 0x0000000409047291 */ /* 0x004fe4000f8ec0ff */
[----:B---3--:R-:W-:-:S07]  /*1e20*/  UISETP.GT.U32.AND UP0, UPT, UR17, 0x1ff, UPT ;  /* 0x000001ff1100788c */ /* 0x008fce000bf04070 */
[----:B------:R-:W2:Y:S02]  /*1e30*/  LDS R0, [UR4+0x68] ;  /* 0x00006804ff007984 */ /* 0x000ea40008000800 */
[----:B--2---:R-:W-:Y:S01]  /*1e40*/  R2UR UR18, R0 ;  /* 0x00000000001272ca */ /* 0x004fe200000e0000 */
[----:B------:R-:W-:-:S14]  /*1e50*/  BRA.U UP0, `(.L_x_27) ;  /* 0x0000002100147547 */ /* 0x000fdc000b800000 */
[----:B------:R-:W2:Y:S01]  /*1e60*/  LDCU.64 UR4, c[0x0][0x6c0] ;  /* 0x0000d800ff0477ac */ /* 0x000ea20008000a00 */
[----:B------:R-:W3:Y:S01]  /*1e70*/  S2UR UR8, SR_CgaCtaId ;  /* 0x00000000000879c3 */ /* 0x000ee20000008800 */
[----:B------:R-:W-:Y:S01]  /*1e80*/  HFMA2 R70, -RZ, RZ, 0, 0 ;  /* 0x00000000ff467431 */ /* 0x000fe200000001ff */
[----:B------:R-:W4:Y:S01]  /*1e90*/  LDCU.64 UR28, c[0x0][0x6d8] ;  /* 0x0000db00ff1c77ac */ /* 0x000f220008000a00 */
[----:B------:R-:W5:Y:S01]  /*1ea0*/  LDCU UR10, c[0x0][0x374] ;  /* 0x00006e80ff0a77ac */ /* 0x000f620008000800 */
[----:B------:R-:W5:Y:S01]  /*1eb0*/  LDCU UR11, c[0x0][0x370] ;  /* 0x00006e00ff0b77ac */ /* 0x000f620008000800 */
[----:B------:R-:W1:Y:S01]  /*1ec0*/  LDCU UR9, c[0x0][0x378] ;  /* 0x00006f00ff0977ac */ /* 0x000e620008000800 */
[----:B--2---:R-:W-:Y:S01]  /*1ed0*/  UIMAD.WIDE.U32 UR6, UR17, UR5, URZ ;  /* 0x00000005110672a5 */ /* 0x004fe2000f8e00ff */
[----:B------:R-:W2:Y:S03]  /*1ee0*/  LDCU.64 UR24, c[0x0][0x348] ;  /* 0x00006900ff1877ac */ /* 0x000ea60008000a00 */
[----:B------:R-:W-:-:S04]  /*1ef0*/  UIADD3 UR5, UPT, UPT, UR17, -UR7, URZ ;  /* 0x8000000711057290 */ /* 0x000fc8000fffe0ff */
[----:B------:R-:W-:-:S03]  /*1f00*/  USHF.R.U32.HI UR5, URZ, UR23, UR5 ;  /* 0x00000017ff057299 */ /* 0x000fc60008011605 */
[----:B------:R-:W2:Y:S01]  /*1f10*/  LDCU UR6, c[0x0][0x6d0] ;  /* 0x0000da00ff0677ac */ /* 0x000ea20008000800 */
[----:B------:R-:W-:Y:S02]  /*1f20*/  UIADD3 UR5, UPT, UPT, UR7, UR5, URZ ;  /* 0x0000000507057290 */ /* 0x000fe4000fffe0ff */
[----:B-----5:R-:W-:Y:S02]  /*1f30*/  UIMAD UR11, UR10, UR11, URZ ;  /* 0x0000000b0a0b72a4 */ /* 0x020fe4000f8e02ff */
[----:B------:R-:W-:Y:S02]  /*1f40*/  USHF.R.U32.HI UR5, URZ, UR22, UR5 ;  /* 0x00000016ff057299 */ /* 0x000fe40008011605 */
[----:B-1----:R-:W-:Y:S02]  /*1f50*/  UIMAD UR9, UR11, UR9, URZ ;  /* 0x000000090b0972a4 */ /* 0x002fe4000f8e02ff */
[----:B------:R-:W-:Y:S02]  /*1f60*/  UIADD3 UR5, UPT, UPT, -UR5, URZ, URZ ;  /* 0x000000ff05057290 */ /* 0x000fe4000fffe1ff */
[----:B------:R-:W-:-:S02]  /*1f70*/  ULEA.HI UR16, UR9, UR9, URZ, 0x1 ;  /* 0x0000000909107291 */ /* 0x000fc4000f8f08ff */
[----:B------:R-:W-:Y:S01]  /*1f80*/  UIMAD UR4, UR4, UR5, UR17 ;  /* 0x00000005040472a4 */ /* 0x000fe2000f8e0211 */
[----:B------:R-:W-:Y:S01]  /*1f90*/  UMOV UR10, 0x400 ;  /* 0x00000400000a7882 */ /* 0x000fe20000000000 */
[----:B------:R-:W-:Y:S02]  /*1fa0*/  USHF.R.S32.HI UR16, URZ, 0x1, UR16 ;  /* 0x00000001ff107899 */ /* 0x000fe40008011410 */
[----:B--2---:R-:W-:Y:S02]  /*1fb0*/  UIMAD.WIDE.U32 UR6, UR4, UR6, URZ ;  /* 0x00000006040672a5 */ /* 0x004fe4000f8e00ff */
[----:B---3--:R-:W-:Y:S02]  /*1fc0*/  ULEA UR8, UR8, UR10, 0x18 ;  /* 0x0000000a08087291 */ /* 0x008fe4000f8ec0ff */
[----:B------:R-:W-:Y:S01]  /*1fd0*/  UIADD3 UR5, UPT, UPT, UR4, -UR7, URZ ;  /* 0x8000000704057290 */ /* 0x000fe2000fffe0ff */
[----:B------:R-:W-:-:S03]  /*1fe0*/  UMOV UR11, URZ ;  /* 0x000000ff000b7c82 */ /* 0x000fc60008000000 */
[----:B------:R-:W-:-:S04]  /*1ff0*/  USHF.R.U32.HI UR5, URZ, UR21, UR5 ;  /* 0x00000015ff057299 */ /* 0x000fc80008011605 */
[----:B------:R-:W-:-:S04]  /*2000*/  UIADD3 UR5, UPT, UPT, UR7, UR5, URZ ;  /* 0x0000000507057290 */ /* 0x000fc8000fffe0ff */
[----:B------:R-:W-:-:S04]  /*2010*/  USHF.R.U32.HI UR5, URZ, UR15, UR5 ;  /* 0x0000000fff057299 */ /* 0x000fc80008011605 */
[----:B----4-:R-:W-:-:S07]  /*2020*/  UIMAD.WIDE.U32 UR6, UR5, UR29, URZ ;  /* 0x0000001d050672a5 */ /* 0x010fce000f8e00ff */
[----:B------:R-:W-:Y:S02]  /*2030*/  UMOV UR19, UR7 ;  /* 0x0000000700137c82 */ /* 0x000fe40008000000 */
[----:B------:R-:W-:Y:S02]  /*2040*/  UIADD3 UR6, UPT, UPT, UR5, -UR19, URZ ;  /* 0x8000001305067290 */ /* 0x000fe4000fffe0ff */
[----:B------:R-:W1:Y:S02]  /*2050*/  S2UR UR7, SR_CTAID.X ;  /* 0x00000000000779c3 */ /* 0x000e640000002500 */
[----:B------:R-:W-:-:S04]  /*2060*/  USHF.R.U32.HI UR6, URZ, UR14, UR6 ;  /* 0x0000000eff067299 */ /* 0x000fc80008011606 */
[----:B------:R-:W-:-:S04]  /*2070*/  UIADD3 UR6, UPT, UPT, UR19, UR6, URZ ;  /* 0x0000000613067290 */ /* 0x000fc8000fffe0ff */
[----:B------:R-:W-:-:S04]  /*2080*/  USHF.R.U32.HI UR12, URZ, UR13, UR6 ;  /* 0x0000000dff0c7299 */ /* 0x000fc80008011606 */
[----:B------:R-:W-:-:S03]  /*2090*/  UIADD3 UR12, UPT, UPT, -UR12, URZ, URZ ;  /* 0x000000ff0c0c7290 */ /* 0x000fc6000fffe1ff */
[----:B------:R-:W2:Y:S01]  /*20a0*/  LDCU UR6, c[0x0][0x6cc] ;  /* 0x0000d980ff0677ac */ /* 0x000ea20008000800 */
[----:B------:R-:W-:Y:S02]  /*20b0*/  UIMAD UR28, UR28, UR12, UR5 ;  /* 0x0000000c1c1c72a4 */ /* 0x000fe4000f8e0205 */
[----:B------:R-:W-:Y:S02]  /*20c0*/  UIADD3 UR5, UPT, UPT, -UR5, URZ, URZ ;  /* 0x000000ff05057290 */ /* 0x000fe4000fffe1ff */
[----:B-1----:R-:W-:Y:S01]  /*20d0*/  USHF.L.U32 UR7, UR7, 0x7, URZ ;  /* 0x0000000707077899 */ /* 0x002fe200080006ff */
[----:B------:R-:W-:-:S03]  /*20e0*/  UMOV UR12, URZ ;  /* 0x000000ff000c7c82 */ /* 0x000fc60008000000 */
[----:B------:R-:W-:Y:S02]  /*20f0*/  ULOP3.LUT UR10, UR7, 0x80, URZ, 0xc0, !UPT ;  /* 0x00000080070a7892 */ /* 0x000fe4000f8ec0ff */
[----:B--2---:R-:W-:-:S12]  /*2100*/  UIMAD UR6, UR6, UR5, UR4 ;  /* 0x00000005060672a4 */ /* 0x004fd8000f8e0204 */
.L_x_32:
[----:B------:R-:W-:Y:S01]  /*2110*/  ULEA UR4, UR11, UR8, 0x3 ;  /* 0x000000080b047291 */ /* 0x000fe2000f8e18ff */
[----:B------:R-:W-:Y:S01]  /*2120*/  IMAD.U32 R2, R70, -0x80000000, RZ ;  /* 0x8000000046027824 */ /* 0x000fe200078e00ff */
[----:B-1----:R-:W1:Y:S01]  /*2130*/  S2R R3, SR_TID.X ;  /* 0x0000000000037919 */ /* 0x002e620000002100 */
[----:B------:R-:W2:Y:S01]  /*2140*/  S2UR UR20, SR_CgaCtaId ;  /* 0x00000000001479c3 */ /* 0x000ea20000008800 */
[----:B------:R-:W-:Y:S02]  /*2150*/  UIADD3 UR30, UP0, UPT, UR24, 0x240, URZ ;  /* 0x00000240181e7890 */ /* 0x000fe4000ff1e0ff */
[----:B------:R-:W-:Y:S01]  /*2160*/  UIADD3 UR32, UP1, UPT, UR24, 0x2c0, URZ ;  /* 0x000002c018207890 */ /* 0x000fe2000ff3e0ff */
[----:B------:R-:W-:Y:S01]  /*2170*/  UMOV UR5, 0x400 ;  /* 0x0000040000057882 */ /* 0x000fe20000000000 */
[----:B------:R-:W-:Y:S01]  /*2180*/  UIADD3.X UR31, UPT, UPT, URZ, UR25, URZ, UP0, !UPT ;  /* 0x00000019ff1f7290 */ /* 0x000fe200087fe4ff */
[----:B------:R-:W3:Y:S01]  /*2190*/  SYNCS.PHASECHK.TRANS64.TRYWAIT P0, [UR4+0x40], R2 ;  /* 0x00004002ff0075a7 */ /* 0x000ee20008001104 */
[----:B------:R-:W-:Y:S01]  /*21a0*/  UPLOP3.LUT UP2, UPT, UPT, UPT, UPT, 0x80, 0x8 ;  /* 0x000000000008789c */ /* 0x000fe20003f4f070 */
[----:B------:R-:W4:Y:S01]  /*21b0*/  LDCU UR27, c[0x0][0x6e4] ;  /* 0x0000dc80ff1b77ac */ /* 0x000f220008000800 */
[----:B------:R-:W-:-:S02]  /*21c0*/  ULEA UR6, UR6, UR10, 0x8 ;  /* 0x0000000a06067291 */ /* 0x000fc4000f8e40ff */
[----:B------:R-:W-:Y:S01]  /*21d0*/  UIADD3.X UR33, UPT, UPT, URZ, UR25, URZ, UP1, !UPT ;  /* 0x00000019ff217290 */ /* 0x000fe20008ffe4ff */
[----:B------:R-:W5:Y:S01]  /*21e0*/  S2UR UR9, SR_CgaCtaId ;  /* 0x00000000000979c3 */ /* 0x000f620000008800 */
[----:B--2---:R-:W-:Y:S01]  /*21f0*/  ULEA UR20, UR20, UR5, 0x18 ;  /* 0x0000000514147291 */ /* 0x004fe2000f8ec0ff */
[----:B-1----:R-:W-:Y:S01]  /*2200*/  SHF.R.U32.HI R0, RZ, 0x5, R3 ;  /* 0x00000005ff007819 */ /* 0x002fe20000011603 */
[----:B------:R-:W-:-:S03]  /*2210*/  IMAD.SHL.U32 R3, R3, 0x80, RZ ;  /* 0x0000008003037824 */ /* 0x000fc600078e00ff */
[----:B------:R-:W-:Y:S02]  /*2220*/  R2UR UR29, R0 ;  /* 0x00000000001d72ca */ /* 0x000fe400000e0000 */
[----:B------:R-:W-:-:S11]  /*2230*/  LOP3.LUT R3, R3, 0xf80, RZ, 0xc0, !PT ;  /* 0x00000f8003037812 */ /* 0x000fd600078ec0ff */
[----:B------:R-:W-:Y:S01]  /*2240*/  MOV R0, UR29 ;  /* 0x0000001d00007c02 */ /* 0x000fe20008000f00 */
[----:B------:R-:W-:Y:S02]  /*2250*/  ULEA UR26, UR29, UR18, 0x15 ;  /* 0x000000121d1a7291 */ /* 0x000fe4000f8ea8ff */
[----:B------:R-:W-:Y:S02]  /*2260*/  UISETP.NE.AND UP0, UPT, UR29, URZ, UPT ;  /* 0x000000ff1d00728c */ /* 0x000fe4000bf05270 */
[----:B------:R-:W-:-:S05]  /*2270*/  IMAD R0, R0, 0x1000, R3 ;  /* 0x0000100000007824 */ /* 0x000fca00078e0203 */
[----:B------:R-:W-:Y:S01]  /*2280*/  IADD3 R69, PT, PT, R0, UR8, RZ ;  /* 0x0000000800457c10 */ /* 0x000fe2000fffe0ff */
[----:B---345:R-:W-:Y:S06]  /*2290*/  @!P0 BRA `(.L_x_28) ;  /* 0x0000002000688947 */ /* 0x038fec0003800000 */
.L_x_46:
[C---:B------:R-:W-:Y:S01]  /*22a0*/  VIADD R7, R69.reuse, 0x4430 ;  /* 0x0000443045077836 */ /* 0x040fe20000000000 */
[----:B------:R-:W-:Y:S01]  /*22b0*/  ULEA UR26, UR11, UR26, 0x7 ;  /* 0x0000001a0b1a7291 */ /* 0x000fe2000f8e38ff */
[C---:B------:R-:W-:Y:S01]  /*22c0*/  VIADD R4, R69.reuse, 0x4420 ;  /* 0x0000442045047836 */ /* 0x040fe20000000000 */
[----:B------:R-:W-:Y:S01]  /*22d0*/  UMOV UR35, URZ ;  /* 0x000000ff00237c82 */ /* 0x000fe20008000000 */
[C---:B------:R-:W-:Y:S01]  /*22e0*/  VIADD R5, R69.reuse, 0x4410 ;  /* 0x0000441045057836 */ /* 0x040fe20000000000 */
[----:B------:R-:W-:Y:S01]  /*22f0*/  SHF.R.U32.HI R68, RZ, 0x3, R7 ;  /* 0x00000003ff447819 */ /* 0x000fe20000011607 */
[----:B------:R-:W-:Y:S01]  /*2300*/  VIADD R69, R69, 0x4400 ;  /* 0x0000440045457836 */ /* 0x000fe20000000000 */
[----:B-1----:R-:W-:Y:S01]  /*2310*/  SHF.R.U32.HI R3, RZ, 0x3, R4 ;  /* 0x00000003ff037819 */ /* 0x002fe20000011604 */
[----:B------:R-:W-:Y:S01]  /*2320*/  UMOV UR19, 0x400 ;  /* 0x0000040000137882 */ /* 0x000fe20000000000 */
[----:B------:R-:W-:Y:S02]  /*2330*/  SHF.R.U32.HI R2, RZ, 0x3, R5 ;  /* 0x00000003ff027819 */ /* 0x000fe40000011605 */
[----:B------:R-:W-:-:S02]  /*2340*/  SHF.R.U32.HI R0, RZ, 0x3, R69 ;  /* 0x00000003ff007819 */ /* 0x000fc40000011645 */
[----:B------:R-:W-:Y:S02]  /*2350*/  LOP3.LUT R68, R7, 0x70, R68, 0x78, !PT ;  /* 0x0000007007447812 */ /* 0x000fe400078e7844 */
[----:B------:R-:W-:Y:S02]  /*2360*/  LOP3.LUT R3, R4, 0x70, R3, 0x78, !PT ;  /* 0x0000007004037812 */ /* 0x000fe400078e7803 */
[----:B------:R-:W-:Y:S02]  /*2370*/  LOP3.LUT R2, R5, 0x70, R2, 0x78, !PT ;  /* 0x0000007005027812 */ /* 0x000fe400078e7802 */
[----:B------:R-:W-:-:S07]  /*2380*/  LOP3.LUT R0, R69, 0x70, R0, 0x78, !PT ;  /* 0x0000007045007812 */ /* 0x000fce00078e7800 */
.L_x_31:
[----:B------:R-:W-:-:S04]  /*2390*/  USHF.L.U32 UR5, UR35, 0x5, URZ ;  /* 0x0000000523057899 */ /* 0x000fc800080006ff */
[----:B------:R-:W-:-:S09]  /*23a0*/  UIADD3 UR4, UPT, UPT, UR5, UR26, URZ ;  /* 0x0000001a05047290 */ /* 0x000fd2000fffe0ff */
[----:B-1----:R-:W1:Y:S01]  /*23b0*/  LDTM.x32 R36, tmem[UR4] ;  /* 0x00000004002479ee */ /* 0x002e6200082c0000 */
[----:B------:R-:W2:Y:S01]  /*23c0*/  LDTM.x32 R4, tmem[UR4+0x20] ;  /* 0x00002004000479ee */ /* 0x000ea200082c0000 */
[----:B------:R-:W-:-:S04]  /*23d0*/  USHF.R.U32.HI UR4, URZ, 0x1, UR35 ;  /* 0x00000001ff047899 */ /* 0x000fc80008011623 */
[----:B------:R-:W-:-:S04]  /*23e0*/  ULEA UR4, UR12, UR4, 0x2 ;  /* 0x000000040c047291 */ /* 0x000fc8000f8e10ff */
[----:B------:R-:W-:Y:S02]  /*23f0*/  USHF.R.S32.HI UR7, URZ, 0x1f, UR4 ;  /* 0x0000001fff077899 */ /* 0x000fe40008011404 */
[----:B------:R-:W-:Y:S02]  /*2400*/  ULEA.HI UR34, UR4, UR4, URZ, 0x1 ;  /* 0x0000000404227291 */ /* 0x000fe4000f8f08ff */
[----:B------:R-:W-:Y:S02]  /*2410*/  ULEA.HI UR7, UR7, UR4, URZ, 0x2 ;  /* 0x0000000407077291 */ /* 0x000fe4000f8f10ff */
[----:B------:R-:W-:Y:S02]  /*2420*/  ULOP3.LUT UR34, UR34, 0xfffffffe, URZ, 0xc0, !UPT ;  /* 0xfffffffe22227892 */ /* 0x000fe4000f8ec0ff */
[----:B------:R-:W-:Y:S02]  /*2430*/  ULOP3.LUT UR7, UR7, 0x3fffc, URZ, 0xc0, !UPT ;  /* 0x0003fffc07077892 */ /* 0x000fe4000f8ec0ff */
[----:B------:R-:W-:-:S02]  /*2440*/  UIADD3 UR34, UPT, UPT, UR4, -UR34, URZ ;  /* 0x8000002204227290 */ /* 0x000fc4000fffe0ff */
[----:B------:R-:W-:Y:S01]  /*2450*/  UIADD3 UR7, UPT, UPT, UR4, -UR7, URZ ;  /* 0x8000000704077290 */ /* 0x000fe2000fffe0ff */
[----:B-1----:R-:W-:Y:S01]  /*2460*/  FMUL R71, R37, UR27 ;  /* 0x0000001b25477c20 */ /* 0x002fe20008400000 */
[----:B--2---:R-:W-:Y:S01]  /*2470*/  FMUL R75, R4, UR27 ;  /* 0x0000001b044b7c20 */ /* 0x004fe20008400000 */
[----:B------:R-:W-:Y:S01]  /*2480*/  FMUL R76, R5, UR27 ;  /* 0x0000001b054c7c20 */ /* 0x000fe20008400000 */
[----:B------:R-:W-:Y:S01]  /*2490*/  FMUL R72, R36, UR27 ;  /* 0x0000001b24487c20 */ /* 0x000fe20008400000 */
[----:B------:R-:W-:Y:S01]  /*24a0*/  FMUL R73, R39, UR27 ;  /* 0x0000001b27497c20 */ /* 0x000fe20008400000 */
[----:B------:R-:W-:Y:S01]  /*24b0*/  FMUL R78, R75, -1.4426950216293334961 ;  /* 0xbfb8aa3b4b4e7820 */ /* 0x000fe20000400000 */
[----:B------:R-:W-:Y:S01]  /*24c0*/  FMUL R80, R76, -1.4426950216293334961 ;  /* 0xbfb8aa3b4c507820 */ /* 0x000fe20000400000 */
[----:B------:R-:W-:Y:S01]  /*24d0*/  FMUL R74, R38, UR27 ;  /* 0x0000001b264a7c20 */ /* 0x000fe20008400000 */
[----:B------:R-:W-:Y:S01]  /*24e0*/  FMUL R41, R41, UR27 ;  /* 0x0000001b29297c20 */ /* 0x000fe20008400000 */
[----:B------:R-:W-:Y:S01]  /*24f0*/  FMUL R43, R43, UR27 ;  /* 0x0000001b2b2b7c20 */ /* 0x000fe20008400000 */
[----:B------:R-:W-:Y:S01]  /*2500*/  FMUL R42, R42, UR27 ;  /* 0x0000001b2a2a7c20 */ /* 0x000fe20008400000 */
[----:B------:R-:W1:Y:S01]  /*2510*/  MUFU.EX2 R78, R78 ;  /* 0x0000004e004e7308 */ /* 0x000e620000000800 */
[----:B------:R-:W-:Y:S01]  /*2520*/  FMUL R40, R40, UR27 ;  /* 0x0000001b28287c20 */ /* 0x000fe20008400000 */
[----:B------:R-:W-:Y:S01]  /*2530*/  MOV R77, UR7 ;  /* 0x00000007004d7c02 */ /* 0x000fe20008000f00 */
[----:B------:R-:W-:Y:S01]  /*2540*/  FMUL R79, R6, UR27 ;  /* 0x0000001b064f7c20 */ /* 0x000fe20008400000 */
[----:B------:R-:W-:Y:S01]  /*2550*/  F2FP.BF16.F32.PACK_AB R39, R43, R42 ;  /* 0x0000002a2b27723e */ /* 0x000fe200000010ff */
[----:B------:R-:W-:Y:S01]  /*2560*/  FMUL R45, R45, UR27 ;  /* 0x0000001b2d2d7c20 */ /* 0x000fe20008400000 */
[----:B------:R-:W-:Y:S01]  /*2570*/  F2FP.BF16.F32.PACK_AB R38, R41, R40 ;  /* 0x000000282926723e */ /* 0x000fe200000010ff */
[----:B------:R-:W-:Y:S01]  /*2580*/  FMUL R44, R44, UR27 ;  /* 0x0000001b2c2c7c20 */ /* 0x000fe20008400000 */
[----:B------:R-:W2:Y:S01]  /*2590*/  MUFU.EX2 R80, R80 ;  /* 0x0000005000507308 */ /* 0x000ea20000000800 */
[----:B------:R-:W-:Y:S01]  /*25a0*/  F2FP.BF16.F32.PACK_AB R37, R73, R74 ;  /* 0x0000004a4925723e */ /* 0x000fe200000010ff */
[----:B------:R-:W-:Y:S01]  /*25b0*/  FMUL R47, R47, UR27 ;  /* 0x0000001b2f2f7c20 */ /* 0x000fe20008400000 */
[----:B------:R-:W-:Y:S01]  /*25c0*/  F2FP.BF16.F32.PACK_AB R36, R71, R72 ;  /* 0x000000484724723e */ /* 0x000fe200000010ff */
[----:B------:R-:W-:Y:S01]  /*25d0*/  FMUL R49, R49, UR27 ;  /* 0x0000001b31317c20 */ /* 0x000fe20008400000 */
[----:B------:R-:W-:Y:S01]  /*25e0*/  LEA R4, R77, R0, 0xe ;  /* 0x000000004d047211 */ /* 0x000fe200078e70ff */
[----:B------:R-:W-:Y:S01]  /*25f0*/  FMUL R48, R48, UR27 ;  /* 0x0000001b30307c20 */ /* 0x000fe20008400000 */
[----:B------:R-:W-:Y:S01]  /*2600*/  FMUL R51, R51, UR27 ;  /* 0x0000001b33337c20 */ /* 0x000fe20008400000 */
[----:B------:R-:W-:Y:S01]  /*2610*/  FMUL R50, R50, UR27 ;  /* 0x0000001b32327c20 */ /* 0x000fe20008400000 */
[----:B------:R-:W-:Y:S01]  /*2620*/  FMUL R46, R46, UR27 ;  /* 0x0000001b2e2e7c20 */ /* 0x000fe20008400000 */
[----:B------:R-:W-:Y:S01]  /*2630*/  FMUL R81, R79, -1.4426950216293334961 ;  /* 0xbfb8aa3b4f517820 */ /* 0x000fe20000400000 */
[----:B------:R3:W-:Y:S01]  /*2640*/  STS.128 [R4], R36 ;  /* 0x0000002404007388 */ /* 0x0007e20000000c00 */
[----:B------:R-:W-:Y:S01]  /*2650*/  FMUL R82, R7, UR27 ;  /* 0x0000001b07527c20 */ /* 0x000fe20008400000 */
[----:B-1----:R-:W-:Y:S01]  /*2660*/  FADD R90, R78, 1 ;  /* 0x3f8000004e5a7421 */ /* 0x002fe20000000000 */
[----:B------:R-:W-:Y:S01]  /*2670*/  FMUL R8, R8, UR27 ;  /* 0x0000001b08087c20 */ /* 0x000fe20008400000 */
[----:B------:R-:W-:Y:S01]  /*2680*/  F2FP.BF16.F32.PACK_AB R7, R51, R50 ;  /* 0x000000323307723e */ /* 0x000fe200000010ff */
[----:B------:R-:W-:Y:S01]  /*2690*/  FMUL R53, R53, UR27 ;  /* 0x0000001b35357c20 */ /* 0x000fe20008400000 */
        /* <DEDUP_REMOVED lines=9> */
[----:B------:R-:W-:Y:S01]  /*2730*/  FMUL R54, R54, UR27 ;  /* 0x0000001b36367c20 */ /* 0x000fe20008400000 */
[----:B------:R-:W-:Y:S01]  /*2740*/  FMUL R16, R16, UR27 ;  /* 0x0000001b10107c20 */ /* 0x000fe20008400000 */
[----:B------:R-:W1:Y:S01]  /*2750*/  MUFU.EX2 R81, R81 ;  /* 0x0000005100517308 */ /* 0x000e620000000800 */
[----:B------:R-:W-:Y:S01]  /*2760*/  FMUL R9, R9, UR27 ;  /* 0x0000001b09097c20 */ /* 0x000fe20008400000 */
[----:B------:R-:W-:Y:S01]  /*2770*/  FMUL R84, R82, -1.4426950216293334961 ;  /* 0xbfb8aa3b52547820 */ /* 0x000fe20000400000 */
[----:B------:R-:W-:Y:S01]  /*2780*/  LEA R88, R77, R3, 0xe ;  /* 0x000000034d587211 */ /* 0x000fe200078e70ff */
[----:B------:R-:W-:Y:S01]  /*2790*/  FMUL R89, R16, -1.4426950216293334961 ;  /* 0xbfb8aa3b10597820 */ /* 0x000fe20000400000 */
[----:B--2---:R-:W-:Y:S01]  /*27a0*/  FADD R92, R80, 1 ;  /* 0x3f800000505c7421 */ /* 0x004fe20000000000 */
[----:B------:R-:W-:Y:S01]  /*27b0*/  FMUL R13, R13, UR27 ;  /* 0x0000001b0d0d7c20 */ /* 0x000fe20008400000 */
[----:B------:R-:W-:Y:S01]  /*27c0*/  FMUL R11, R11, UR27 ;  /* 0x0000001b0b0b7c20 */ /* 0x000fe20008400000 */
[----:B------:R-:W2:Y:S01]  /*27d0*/  MUFU.RCP R90, R90 ;  /* 0x0000005a005a7308 */ /* 0x000ea20000001000 */
[----:B------:R-:W-:Y:S01]  /*27e0*/  FMUL R10, R10, UR27 ;  /* 0x0000001b0a0a7c20 */ /* 0x000fe20008400000 */
[----:B------:R-:W-:Y:S01]  /*27f0*/  FMUL R87, R13, -1.4426950216293334961 ;  /* 0xbfb8aa3b0d577820 */ /* 0x000fe20000400000 */
[----:B------:R-:W-:Y:S01]  /*2800*/  FMUL R12, R12, UR27 ;  /* 0x0000001b0c0c7c20 */ /* 0x000fe20008400000 */
[----:B------:R-:W-:Y:S01]  /*2810*/  FMUL R17, R17, UR27 ;  /* 0x0000001b11117c20 */ /* 0x000fe20008400000 */
[----:B------:R-:W-:Y:S01]  /*2820*/  FMUL R18, R18, UR27 ;  /* 0x0000001b12127c20 */ /* 0x000fe20008400000 */
[----:B---3--:R-:W-:Y:S01]  /*2830*/  F2FP.BF16.F32.PACK_AB R4, R45, R44 ;  /* 0x0000002c2d04723e */ /* 0x008fe200000010ff */
[----:B------:R-:W-:Y:S01]  /*2840*/  FMUL R37, R8, -1.4426950216293334961 ;  /* 0xbfb8aa3b08257820 */ /* 0x000fe20000400000 */
[----:B------:R-:W-:Y:S01]  /*2850*/  FMUL R38, R9, -1.4426950216293334961 ;  /* 0xbfb8aa3b09267820 */ /* 0x000fe20000400000 */
[----:B------:R-:W3:Y:S01]  /*2860*/  MUFU.EX2 R36, R84 ;  /* 0x0000005400247308 */ /* 0x000ee20000000800 */
[----:B-1----:R-:W-:Y:S01]  /*2870*/  FADD R80, R81, 1 ;  /* 0x3f80000051507421 */ /* 0x002fe20000000000 */
[----:B------:R1:W-:Y:S01]  /*2880*/  STS.128 [R83], R4 ;  /* 0x0000000453007388 */ /* 0x0003e20000000c00 */
[----:B------:R-:W-:Y:S01]  /*2890*/  FMUL R39, R10, -1.4426950216293334961 ;  /* 0xbfb8aa3b0a277820 */ /* 0x000fe20000400000 */
[----:B------:R-:W-:Y:S01]  /*28a0*/  FMUL R15, R15, UR27 ;  /* 0x0000001b0f0f7c20 */ /* 0x000fe20008400000 */
[----:B------:R-:W-:Y:S01]  /*28b0*/  FMUL R14, R14, UR27 ;  /* 0x0000001b0e0e7c20 */ /* 0x000fe20008400000 */
[----:B------:R-:W-:Y:S01]  /*28c0*/  FMUL R19, R19, UR27 ;  /* 0x0000001b13137c20 */ /* 0x000fe20008400000 */
[----:B------:R-:W-:Y:S01]  /*28d0*/  FMUL R20, R20, UR27 ;  /* 0x0000001b14147c20 */ /* 0x000fe20008400000 */
[----:B------:R-:W4:Y:S01]  /*28e0*/  MUFU.EX2 R37, R37 ;  /* 0x0000002500257308 */ /* 0x000f220000000800 */
[----:B--2---:R-:W-:Y:S01]  /*28f0*/  FMUL R81, R75, R90 ;  /* 0x0000005a4b517220 */ /* 0x004fe20000400000 */
[----:B------:R-:W-:Y:S01]  /*2900*/  FMUL R85, R15, -1.4426950216293334961 ;  /* 0xbfb8aa3b0f557820 */ /* 0x000fe20000400000 */
[----:B------:R-:W-:Y:S01]  /*2910*/  FMUL R86, R14, -1.4426950216293334961 ;  /* 0xbfb8aa3b0e567820 */ /* 0x000fe20000400000 */
[----:B------:R-:W-:Y:S01]  /*2920*/  ULEA UR7, UR9, UR19, 0x18 ;  /* 0x0000001309077291 */ /* 0x000fe2000f8ec0ff */
[----:B------:R-:W-:Y:S01]  /*2930*/  FMUL R72, R72, R81 ;  /* 0x0000005148487220 */ /* 0x000fe20000400000 */
[----:B------:R-:W-:Y:S01]  /*2940*/  FMUL R21, R21, UR27 ;  /* 0x0000001b15157c20 */ /* 0x000fe20008400000 */
[----:B------:R-:W-:Y:S01]  /*2950*/  FMUL R26, R26, UR27 ;  /* 0x0000001b1a1a7c20 */ /* 0x000fe20008400000 */
[----:B------:R-:W2:Y:S01]  /*2960*/  MUFU.EX2 R38, R38 ;  /* 0x0000002600267308 */ /* 0x000ea20000000800 */
[----:B---3--:R-:W-:Y:S01]  /*2970*/  FADD R91, R36, 1 ;  /* 0x3f800000245b7421 */ /* 0x008fe20000000000 */
[----:B------:R-:W-:Y:S01]  /*2980*/  FMUL R84, R12, -1.4426950216293334961 ;  /* 0xbfb8aa3b0c547820 */ /* 0x000fe20000400000 */
[----:B------:R-:W-:Y:S01]  /*2990*/  FMUL R78, R21, -1.4426950216293334961 ;  /* 0xbfb8aa3b154e7820 */ /* 0x000fe20000400000 */
[----:B------:R-:W-:Y:S01]  /*29a0*/  FMUL R27, R27, UR27 ;  /* 0x0000001b1b1b7c20 */ /* 0x000fe20008400000 */
[----:B------:R-:W-:Y:S01]  /*29b0*/  FMUL R32, R32, UR27 ;  /* 0x0000001b20207c20 */ /* 0x000fe20008400000 */
[----:B------:R-:W-:Y:S01]  /*29c0*/  FMUL R34, R34, UR27 ;  /* 0x0000001b22227c20 */ /* 0x000fe20008400000 */
[----:B------:R-:W-:Y:S01]  /*29d0*/  FMUL R35, R35, UR27 ;  /* 0x0000001b23237c20 */ /* 0x000fe20008400000 */
[----:B------:R-:W3:Y:S01]  /*29e0*/  MUFU.RCP R80, R80 ;  /* 0x0000005000507308 */ /* 0x000ee20000001000 */
[----:B----4-:R-:W-:Y:S01]  /*29f0*/  FADD R81, R37, 1 ;  /* 0x3f80000025517421 */ /* 0x010fe20000000000 */
[----:B------:R-:W-:Y:S01]  /*2a00*/  FMUL R33, R33, UR27 ;  /* 0x0000001b21217c20 */ /* 0x000fe20008400000 */
[----:B------:R-:W-:Y:S01]  /*2a10*/  FMUL R65, R65, UR27 ;  /* 0x0000001b41417c20 */ /* 0x000fe20008400000 */
[----:B------:R-:W-:Y:S01]  /*2a20*/  FMUL R67, R67, UR27 ;  /* 0x0000001b43437c20 */ /* 0x000fe20008400000 */
[----:B------:R-:W-:-:S03]  /*2a30*/  FMUL R64, R64, UR27 ;  /* 0x0000001b40407c20 */ /* 0x000fc60008400000 */
[----:B------:R-:W4:Y:S01]  /*2a40*/  MUFU.RCP R81, R81 ;  /* 0x0000005100517308 */ /* 0x000f220000001000 */
[----:B-1----:R-:W-:Y:S01]  /*2a50*/  F2FP.BF16.F32.PACK_AB R7, R59, R58 ;  /* 0x0000003a3b07723e */ /* 0x002fe200000010ff */
[----:B--2---:R-:W-:Y:S01]  /*2a60*/  FADD R90, R38, 1 ;  /* 0x3f800000265a7421 */ /* 0x004fe20000000000 */
[----:B------:R-:W-:Y:S01]  /*2a70*/  F2FP.BF16.F32.PACK_AB R6, R57, R56 ;  /* 0x000000383906723e */ /* 0x000fe200000010ff */
[----:B------:R-:W-:Y:S01]  /*2a80*/  FMUL R83, R11, -1.4426950216293334961 ;  /* 0xbfb8aa3b0b537820 */ /* 0x000fe20000400000 */
[----:B------:R-:W-:Y:S02]  /*2a90*/  F2FP.BF16.F32.PACK_AB R5, R55, R54 ;  /* 0x000000363705723e */ /* 0x000fe400000010ff */
[----:B------:R-:W-:Y:S01]  /*2aa0*/  F2FP.BF16.F32.PACK_AB R4, R53, R52 ;  /* 0x000000343504723e */ /* 0x000fe200000010ff */
[----:B------:R-:W-:Y:S01]  /*2ab0*/  MUFU.RCP R90, R90 ;  /* 0x0000005a005a7308 */ /* 0x000fe20000001000 */
[----:B---3--:R-:W-:-:S03]  /*2ac0*/  FMUL R37, R79, R80 ;  /* 0x000000504f257220 */ /* 0x008fc60000400000 */
[----:B------:R1:W-:Y:S04]  /*2ad0*/  STS.128 [R88], R4 ;  /* 0x0000000458007388 */ /* 0x0003e80000000c00 */
[----:B------:R-:W-:Y:S01]  /*2ae0*/  MUFU.EX2 R87, R87 ;  /* 0x0000005700577308 */ /* 0x000fe20000000800 */
[----:B----4-:R-:W-:-:S07]  /*2af0*/  FMUL R81, R8, R81 ;  /* 0x0000005108517220 */ /* 0x010fce0000400000 */
[----:B------:R-:W2:Y:S08]  /*2b00*/  MUFU.EX2 R83, R83 ;  /* 0x0000005300537308 */ /* 0x000eb00000000800 */
[----:B------:R-:W3:Y:S08]  /*2b10*/  MUFU.EX2 R39, R39 ;  /* 0x0000002700277308 */ /* 0x000ef00000000800 */
[----:B------:R-:W4:Y:S01]  /*2b20*/  MUFU.EX2 R84, R84 ;  /* 0x0000005400547308 */ /* 0x000f220000000800 */
[----:B--2---:R-:W-:Y:S01]  /*2b30*/  FADD R83, R83, 1 ;  /* 0x3f80000053537421 */ /* 0x004fe20000000000 */
[----:B-1----:R-:W-:Y:S01]  /*2b40*/  FMUL R5, R17, -1.4426950216293334961 ;  /* 0xbfb8aa3b11057820 */ /* 0x002fe20000400000 */
[----:B------:R-:W-:Y:S01]  /*2b50*/  FMUL R6, R18, -1.4426950216293334961 ;  /* 0xbfb8aa3b12067820 */ /* 0x000fe20000400000 */
[----:B------:R-:W-:Y:S01]  /*2b60*/  FMUL R88, R19, -1.4426950216293334961 ;  /* 0xbfb8aa3b13587820 */ /* 0x000fe20000400000 */
[----:B------:R-:W-:-:S03]  /*2b70*/  FMUL R7, R20, -1.4426950216293334961 ;  /* 0xbfb8aa3b14077820 */ /* 0x000fc60000400000 */
[----:B------:R-:W1:Y:S01]  /*2b80*/  MUFU.EX2 R4, R89 ;  /* 0x0000005900047308 */ /* 0x000e620000000800 */
[----:B---3--:R-:W-:-:S07]  /*2b90*/  FADD R93, R39, 1 ;  /* 0x3f800000275d7421 */ /* 0x008fce0000000000 */
[----:B------:R-:W2:Y:S01]  /*2ba0*/  MUFU.RCP R89, R92 ;  /* 0x0000005c00597308 */ /* 0x000ea20000001000 */
[----:B----4-:R-:W-:-:S07]  /*2bb0*/  FADD R39, R84, 1 ;  /* 0x3f80000054277421 */ /* 0x010fce0000000000 */
[----:B------:R-:W-:Y:S01]  /*2bc0*/  MUFU.EX2 R5, R5 ;  /* 0x0000000500057308 */ /* 0x000fe20000000800 */
[----:B-1----:R-:W-:-:S07]  /*2bd0*/  FADD R4, R4, 1 ;  /* 0x3f80000004047421 */ /* 0x002fce0000000000 */
[----:B------:R-:W-:Y:S01]  /*2be0*/  MUFU.EX2 R6, R6 ;  /* 0x0000000600067308 */ /* 0x000fe20000000800 */
[----:B--2---:R-:W-:-:S04]  /*2bf0*/  FMUL R36, R76, R89 ;  /* 0x000000594c247220 */ /* 0x004fc80000400000 */
[----:B------:R-:W-:Y:S01]  /*2c00*/  FMUL R71, R71, R36 ;  /* 0x0000002447477220 */ /* 0x000fe20000400000 */
[----:B------:R-:W-:Y:S01]  /*2c10*/  FMUL R36, R22, UR27 ;  /* 0x0000001b16247c20 */ /* 0x000fe20008400000 */
[----:B------:R-:W-:Y:S01]  /*2c20*/  FMUL R22, R74, R37 ;  /* 0x000000254a167220 */ /* 0x000fe20000400000 */
[----:B------:R-:W1:Y:S01]  /*2c30*/  MUFU.RCP R89, R91 ;  /* 0x0000005b00597308 */ /* 0x000e620000001000 */
[----:B------:R-:W-:Y:S01]  /*2c40*/  FMUL R37, R23, UR27 ;  /* 0x0000001b17257c20 */ /* 0x000fe20008400000 */
[----:B------:R-:W-:-:S03]  /*2c50*/  FMUL R92, R36, -1.4426950216293334961 ;  /* 0xbfb8aa3b245c7820 */ /* 0x000fc60000400000 */
[----:B------:R-:W-:-:S03]  /*2c60*/  FMUL R74, R37, -1.4426950216293334961 ;  /* 0xbfb8aa3b254a7820 */ /* 0x000fc60000400000 */
[----:B------:R-:W-:Y:S08]  /*2c70*/  MUFU.EX2 R85, R85 ;  /* 0x0000005500557308 */ /* 0x000ff00000000800 */
[----:B------:R-:W-:Y:S01]  /*2c80*/  MUFU.RCP R39, R39 ;  /* 0x0000002700277308 */ /* 0x000fe20000001000 */
[----:B-1----:R-:W-:Y:S01]  /*2c90*/  FMUL R38, R82, R89 ;  /* 0x0000005952267220 */ /* 0x002fe20000400000 */
[----:B------:R-:W-:-:S03]  /*2ca0*/  FMUL R91, R27, -1.4426950216293334961 ;  /* 0xbfb8aa3b1b5b7820 */ /* 0x000fc60000400000 */
[----:B------:R-:W-:Y:S01]  /*2cb0*/  FMUL R23, R73, R38 ;  /* 0x0000002649177220 */ /* 0x000fe20000400000 */
[----:B------:R-:W-:Y:S01]  /*2cc0*/  FMUL R38, R24, UR27 ;  /* 0x0000001b18267c20 */ /* 0x000fe20008400000 */
[----:B------:R-:W-:Y:S01]  /*2cd0*/  FMUL R24, R40, R81 ;  /* 0x0000005128187220 */ /* 0x000fe20000400000 */
[----:B------:R-:W-:Y:S01]  /*2ce0*/  FMUL R40, R9, R90 ;  /* 0x0000005a09287220 */ /* 0x000fe20000400000 */
[----:B------:R-:W-:Y:S01]  /*2cf0*/  FMUL R73, R25, UR27 ;  /* 0x0000001b19497c20 */ /* 0x000fe20008400000 */
[----:B------:R-:W1:Y:S01]  /*2d00*/  MUFU.RCP R81, R93 ;  /* 0x0000005d00517308 */ /* 0x000e620000001000 */
[----:B------:R-:W-:Y:S01]  /*2d10*/  FMUL R90, R26, -1.4426950216293334961 ;  /* 0xbfb8aa3b1a5a7820 */ /* 0x000fe20000400000 */
[----:B------:R-:W-:Y:S01]  /*2d20*/  FMUL R25, R41, R40 ;  /* 0x0000002829197220 */ /* 0x000fe20000400000 */
[----:B------:R-:W-:Y:S01]  /*2d30*/  FADD R40, R87, 1 ;  /* 0x3f80000057287421 */ /* 0x000fe20000000000 */
[----:B------:R-:W-:Y:S01]  /*2d40*/  FMUL R89, R73, -1.4426950216293334961 ;  /* 0xbfb8aa3b49597820 */ /* 0x000fe20000400000 */
[----:B------:R-:W-:-:S03]  /*2d50*/  MOV R87, UR34 ;  /* 0x0000002200577c02 */ /* 0x000fc60008000f00 */
[----:B------:R-:W2:Y:S08]  /*2d60*/  MUFU.RCP R41, R83 ;  /* 0x0000005300297308 */ /* 0x000eb00000001000 */
[----:B------:R-:W3:Y:S01]  /*2d70*/  MUFU.RCP R40, R40 ;  /* 0x0000002800287308 */ /* 0x000ee20000001000 */
[----:B-1----:R-:W-:-:S04]  /*2d80*/  FMUL R81, R10, R81 ;  /* 0x000000510a517220 */ /* 0x002fc80000400000 */
[----:B------:R-:W-:Y:S01]  /*2d90*/  FMUL R42, R42, R81 ;  /* 0x000000512a2a7220 */ /* 0x000fe20000400000 */
[----:B------:R-:W-:Y:S02]  /*2da0*/  FMUL R81, R12, R39 ;  /* 0x000000270c517220 */ /* 0x000fe40000400000 */
[----:B------:R-:W1:Y:S01]  /*2db0*/  MUFU.EX2 R86, R86 ;  /* 0x0000005600567308 */ /* 0x000e620000000800 */
[----:B--2---:R-:W-:Y:S01]  /*2dc0*/  FMUL R84, R11, R41 ;  /* 0x000000290b547220 */ /* 0x004fe20000400000 */
[----:B------:R-:W-:Y:S01]  /*2dd0*/  FMUL R83, R30, UR27 ;  /* 0x0000001b1e537c20 */ /* 0x000fe20008400000 */
[----:B------:R-:W-:Y:S01]  /*2de0*/  FMUL R44, R44, R81 ;  /* 0x000000512c2c7220 */ /* 0x000fe20000400000 */
[----:B------:R-:W-:Y:S01]  /*2df0*/  FMUL R81, R28, UR27 ;  /* 0x0000001b1c517c20 */ /* 0x000fe20008400000 */
[----:B------:R-:W-:Y:S01]  /*2e00*/  FMUL R43, R43, R84 ;  /* 0x000000542b2b7220 */ /* 0x000fe20000400000 */
[----:B------:R-:W-:Y:S01]  /*2e10*/  FADD R84, R85, 1 ;  /* 0x3f80000055547421 */ /* 0x000fe20000000000 */
[----:B------:R-:W-:Y:S01]  /*2e20*/  F2FP.BF16.F32.PACK_AB R11, R11, R10 ;  /* 0x0000000a0b0b723e */ /* 0x000fe200000010ff */
[----:B------:R-:W2:Y:S01]  /*2e30*/  MUFU.EX2 R88, R88 ;  /* 0x0000005800587308 */ /* 0x000ea20000000800 */
[----:B---3--:R-:W-:Y:S01]  /*2e40*/  FMUL R40, R13, R40 ;  /* 0x000000280d287220 */ /* 0x008fe20000400000 */
[----:B------:R-:W-:Y:S01]  /*2e50*/  FMUL R28, R81, -1.4426950216293334961 ;  /* 0xbfb8aa3b511c7820 */ /* 0x000fe20000400000 */
[----:B------:R-:W-:-:S02]  /*2e60*/  F2FP.BF16.F32.PACK_AB R10, R9, R8 ;  /* 0x00000008090a723e */ /* 0x000fc400000010ff */
[----:B------:R-:W-:Y:S01]  /*2e70*/  FMUL R45, R45, R40 ;  /* 0x000000282d2d7220 */ /* 0x000fe20000400000 */
[----:B------:R-:W-:Y:S01]  /*2e80*/  FADD R40, R5, 1 ;  /* 0x3f80000005287421 */ /* 0x000fe20000000000 */
[----:B------:R-:W-:Y:S01]  /*2e90*/  FADD R5, R6, 1 ;  /* 0x3f80000006057421 */ /* 0x000fe20000000000 */
[----:B------:R-:W3:Y:S01]  /*2ea0*/  MUFU.RCP R84, R84 ;  /* 0x0000005400547308 */ /* 0x000ee20000001000 */
[----:B------:R-:W4:Y:S01]  /*2eb0*/  S2R R6, SR_TID.X ;  /* 0x0000000000067919 */ /* 0x000f220000002100 */
[----:B-1----:R-:W-:Y:S01]  /*2ec0*/  FADD R86, R86, 1 ;  /* 0x3f80000056567421 */ /* 0x002fe20000000000 */
[----:B------:R-:W-:Y:S02]  /*2ed0*/  F2FP.BF16.F32.PACK_AB R43, R43, R42 ;  /* 0x0000002a2b2b723e */ /* 0x000fe400000010ff */
[----:B------:R-:W-:-:S03]  /*2ee0*/  F2FP.BF16.F32.PACK_AB R42, R25, R24 ;  /* 0x00000018192a723e */ /* 0x000fc600000010ff */
[----:B------:R-:W1:Y:S01]  /*2ef0*/  MUFU.RCP R39, R4 ;  /* 0x0000000400277308 */ /* 0x000e620000001000 */
[----:B--2---:R-:W-:-:S07]  /*2f00*/  FADD R88, R88, 1 ;  /* 0x3f80000058587421 */ /* 0x004fce0000000000 */
[----:B------:R-:W2:Y:S01]  /*2f10*/  MUFU.RCP R40, R40 ;  /* 0x0000002800287308 */ /* 0x000ea20000001000 */
[----:B---3--:R-:W-:-:S04]  /*2f20*/  FMUL R84, R15, R84 ;  /* 0x000000540f547220 */ /* 0x008fc80000400000 */
[----:B------:R-:W-:Y:S01]  /*2f30*/  FMUL R47, R47, R84 ;  /* 0x000000542f2f7220 */ /* 0x000fe20000400000 */
[----:B------:R-:W-:Y:S02]  /*2f40*/  FMUL R84, R29, UR27 ;  /* 0x0000001b1d547c20 */ /* 0x000fe40008400000 */
[----:B------:R-:W3:Y:S01]  /*2f50*/  MUFU.RCP R5, R5 ;  /* 0x0000000500057308 */ /* 0x000ee20000001000 */
[----:B-1----:R-:W-:-:S04]  /*2f60*/  FMUL R39, R16, R39 ;  /* 0x0000002710277220 */ /* 0x002fc80000400000 */
[----:B------:R-:W-:Y:S01]  /*2f70*/  FMUL R48, R48, R39 ;  /* 0x0000002730307220 */ /* 0x000fe20000400000 */
[----:B------:R-:W-:Y:S02]  /*2f80*/  FMUL R39, R84, -1.4426950216293334961 ;  /* 0xbfb8aa3b54277820 */ /* 0x000fe40000400000 */
[----:B------:R-:W1:Y:S01]  /*2f90*/  MUFU.RCP R41, R86 ;  /* 0x0000005600297308 */ /* 0x000e620000001000 */
[----:B--2---:R-:W-:Y:S01]  /*2fa0*/  FMUL R40, R17, R40 ;  /* 0x0000002811287220 */ /* 0x004fe20000400000 */
[----:B----4-:R-:W-:Y:S01]  /*2fb0*/  LEA R85, R6, UR7, 0x6 ;  /* 0x0000000706557c11 */ /* 0x010fe2000f8e30ff */
[----:B------:R-:W-:Y:S02]  /*2fc0*/  FMUL R6, R33, -1.4426950216293334961 ;  /* 0xbfb8aa3b21067820 */ /* 0x000fe40000400000 */
[----:B------:R-:W-:-:S03]  /*2fd0*/  FMUL R49, R49, R40 ;  /* 0x0000002831317220 */ /* 0x000fc60000400000 */
[----:B------:R-:W2:Y:S01]  /*2fe0*/  MUFU.RCP R4, R88 ;  /* 0x0000005800047308 */ /* 0x000ea20000001000 */
[----:B---3--:R-:W-:-:S04]  /*2ff0*/  FMUL R29, R18, R5 ;  /* 0x00000005121d7220 */ /* 0x008fc80000400000 */
[----:B------:R-:W-:Y:S01]  /*3000*/  FMUL R40, R50, R29 ;  /* 0x0000001d32287220 */ /* 0x000fe20000400000 */
[----:B------:R-:W-:Y:S01]  /*3010*/  IADD3 R50, PT, PT, R85, 0x400, RZ ;  /* 0x0000040055327810 */ /* 0x000fe20007ffe0ff */
[----:B------:R-:W-:Y:S01]  /*3020*/  FMUL R29, R83, -1.4426950216293334961 ;  /* 0xbfb8aa3b531d7820 */ /* 0x000fe20000400000 */
[----:B------:R-:W3:Y:S01]  /*3030*/  MUFU.EX2 R7, R7 ;  /* 0x0000000700077308 */ /* 0x000ee20000000800 */
[----:B-1----:R-:W-:Y:S01]  /*3040*/  FMUL R41, R14, R41 ;  /* 0x000000290e297220 */ /* 0x002fe20000400000 */
[----:B------:R-:W-:-:S03]  /*3050*/  FMUL R86, R31, UR27 ;  /* 0x0000001b1f567c20 */ /* 0x000fc60008400000 */
[----:B------:R-:W-:Y:S01]  /*3060*/  FMUL R46, R46, R41 ;  /* 0x000000292e2e7220 */ /* 0x000fe20000400000 */
[----:B------:R-:W-:Y:S02]  /*3070*/  FMUL R30, R86, -1.4426950216293334961 ;  /* 0xbfb8aa3b561e7820 */ /* 0x000fe40000400000 */
[----:B------:R1:W4:Y:S01]  /*3080*/  MUFU.EX2 R80, R92 ;  /* 0x0000005c00507308 */ /* 0x0003220000000800 */
[C---:B--2---:R-:W-:Y:S01]  /*3090*/  FMUL R4, R19.reuse, R4 ;  /* 0x0000000413047220 */ /* 0x044fe20000400000 */
[----:B------:R-:W-:Y:S02]  /*30a0*/  F2FP.BF16.F32.PACK_AB R19, R19, R18 ;  /* 0x000000121313723e */ /* 0x000fe400000010ff */
[----:B------:R-:W-:Y:S01]  /*30b0*/  F2FP.BF16.F32.PACK_AB R18, R17, R16 ;  /* 0x000000101112723e */ /* 0x000fe200000010ff */
[----:B------:R-:W-:Y:S01]  /*30c0*/  FMUL R41, R51, R4 ;  /* 0x0000000433297220 */ /* 0x000fe20000400000 */
[----:B------:R-:W-:Y:S01]  /*30d0*/  FMUL R4, R32, -1.4426950216293334961 ;  /* 0xbfb8aa3b20047820 */ /* 0x000fe20000400000 */
[----:B------:R-:W-:Y:S01]  /*30e0*/  F2FP.BF16.F32.PACK_AB R17, R15, R14 ;  /* 0x0000000e0f11723e */ /* 0x000fe200000010ff */
[----:B------:R2:W-:Y:S01]  /*30f0*/  MUFU.EX2 R5, R39 ;  /* 0x0000002700057308 */ /* 0x0005e20000000800 */
[----:B---3--:R-:W-:Y:S01]  /*3100*/  FADD R31, R7, 1 ;  /* 0x3f800000071f7421 */ /* 0x008fe20000000000 */
[----:B------:R-:W-:-:S02]  /*3110*/  IADD3 R7, PT, PT, R85, 0x420, RZ ;  /* 0x0000042055077810 */ /* 0x000fc40007ffe0ff */
[----:B------:R-:W-:-:S04]  /*3120*/  F2FP.BF16.F32.PACK_AB R16, R13, R12 ;  /* 0x0000000c0d10723e */ /* 0x000fc800000010ff */
[----:B------:R-:W3:Y:S01]  /*3130*/  MUFU.EX2 R78, R78 ;  /* 0x0000004e004e7308 */ /* 0x000ee20000000800 */
[----:B-1----:R-:W-:Y:S01]  /*3140*/  FMUL R92, R38, -1.4426950216293334961 ;  /* 0xbfb8aa3b265c7820 */ /* 0x002fe20000400000 */
[----:B----4-:R-:W-:Y:S01]  /*3150*/  FADD R93, R80, 1 ;  /* 0x3f800000505d7421 */ /* 0x010fe20000000000 */
[----:B------:R-:W-:-:S05]  /*3160*/  IADD3 R80, PT, PT, R85, 0x430, RZ ;  /* 0x0000043055507810 */ /* 0x000fca0007ffe0ff */
[----:B------:R-:W-:Y:S01]  /*3170*/  MUFU.EX2 R92, R92 ;  /* 0x0000005c005c7308 */ /* 0x000fe20000000800 */
[----:B--2---:R-:W-:-:S04]  /*3180*/  SHF.R.U32.HI R39, RZ, 0x3, R50 ;  /* 0x00000003ff277819 */ /* 0x004fc80000011632 */
[----:B------:R-:W-:Y:S02]  /*3190*/  LOP3.LUT R39, R50, 0x30, R39, 0x78, !PT ;  /* 0x0000003032277812 */ /* 0x000fe400078e7827 */
[----:B------:R-:W-:Y:S01]  /*31a0*/  IADD3 R50, PT, PT, R85, 0x410, RZ ;  /* 0x0000041055327810 */ /* 0x000fe20007ffe0ff */
[----:B------:R-:W1:Y:S01]  /*31b0*/  MUFU.EX2 R74, R74 ;  /* 0x0000004a004a7308 */ /* 0x000e620000000800 */
[----:B---3--:R-:W-:Y:S02]  /*31c0*/  FADD R78, R78, 1 ;  /* 0x3f8000004e4e7421 */ /* 0x008fe40000000000 */
[----:B------:R-:W-:-:S04]  /*31d0*/  SHF.R.U32.HI R51, RZ, 0x3, R50 ;  /* 0x00000003ff337819 */ /* 0x000fc80000011632 */
[----:B------:R-:W-:Y:S01]  /*31e0*/  LOP3.LUT R51, R50, 0x30, R51, 0x78, !PT ;  /* 0x0000003032337812 */ /* 0x000fe200078e7833 */
[----:B------:R-:W2:Y:S01]  /*31f0*/  MUFU.EX2 R89, R89 ;  /* 0x0000005900597308 */ /* 0x000ea20000000800 */
[----:B------:R-:W-:Y:S02]  /*3200*/  SHF.R.U32.HI R50, RZ, 0x3, R7 ;  /* 0x00000003ff327819 */ /* 0x000fe40000011607 */
[----:B------:R-:W-:Y:S02]  /*3210*/  LEA R51, R87, R51, 0xd ;  /* 0x0000003357337211 */ /* 0x000fe400078e68ff */
[----:B------:R-:W-:Y:S02]  /*3220*/  LOP3.LUT R50, R7, 0x30, R50, 0x78, !PT ;  /* 0x0000003007327812 */ /* 0x000fe400078e7832 */
[----:B------:R-:W-:Y:S01]  /*3230*/  SHF.R.U32.HI R7, RZ, 0x3, R80 ;  /* 0x00000003ff077819 */ /* 0x000fe20000011650 */
[----:B------:R-:W3:Y:S01]  /*3240*/  MUFU.RCP R31, R31 ;  /* 0x0000001f001f7308 */ /* 0x000ee20000001000 */
[----:B-1----:R-:W-:Y:S01]  /*3250*/  FADD R88, R74, 1 ;  /* 0x3f8000004a587421 */ /* 0x002fe20000000000 */
[----:B------:R-:W-:-:S02]  /*3260*/  LEA R74, R87, R39, 0xd ;  /* 0x00000027574a7211 */ /* 0x000fc400078e68ff */
[----:B------:R-:W-:Y:S01]  /*3270*/  LOP3.LUT R80, R80, 0x30, R7, 0x78, !PT ;  /* 0x0000003050507812 */ /* 0x000fe200078e7807 */
[----:B------:R-:W-:Y:S01]  /*3280*/  FADD R7, R92, 1 ;  /* 0x3f8000005c077421 */ /* 0x000fe20000000000 */
[C---:B------:R-:W-:Y:S02]  /*3290*/  LEA R50, R87.reuse, R50, 0xd ;  /* 0x0000003257327211 */ /* 0x040fe400078e68ff */
[----:B------:R-:W1:Y:S01]  /*32a0*/  MUFU.RCP R78, R78 ;  /* 0x0000004e004e7308 */ /* 0x000e620000001000 */
[----:B------:R-:W-:Y:S01]  /*32b0*/  LEA R39, R87, R80, 0xd ;  /* 0x0000005057277211 */ /* 0x000fe200078e68ff */
[----:B--2---:R-:W-:-:S06]  /*32c0*/  FADD R80, R89, 1 ;  /* 0x3f80000059507421 */ /* 0x004fcc0000000000 */
[----:B------:R-:W2:Y:S01]  /*32d0*/  MUFU.RCP R7, R7 ;  /* 0x0000000700077308 */ /* 0x000ea20000001000 */
[----:B---3--:R-:W-:-:S04]  /*32e0*/  FMUL R31, R20, R31 ;  /* 0x0000001f141f7220 */ /* 0x008fc80000400000 */
[----:B------:R-:W-:-:S03]  /*32f0*/  FMUL R52, R52, R31 ;  /* 0x0000001f34347220 */ /* 0x000fc60000400000 */
[----:B------:R-:W3:Y:S01]  /*3300*/  MUFU.EX2 R30, R30 ;  /* 0x0000001e001e7308 */ /* 0x000ee20000000800 */
[----:B-1----:R-:W-:-:S04]  /*3310*/  FMUL R78, R21, R78 ;  /* 0x0000004e154e7220 */ /* 0x002fc80000400000 */
[----:B------:R-:W-:-:S03]  /*3320*/  FMUL R53, R53, R78 ;  /* 0x0000004e35357220 */ /* 0x000fc60000400000 */
[----:B------:R-:W1:Y:S01]  /*3330*/  MUFU.EX2 R90, R90 ;  /* 0x0000005a005a7308 */ /* 0x000e620000000800 */
[----:B--2---:R-:W-:-:S04]  /*3340*/  FMUL R7, R38, R7 ;  /* 0x0000000726077220 */ /* 0x004fc80000400000 */
[----:B------:R-:W-:-:S03]  /*3350*/  FMUL R56, R56, R7 ;  /* 0x0000000738387220 */ /* 0x000fc60000400000 */
[----:B------:R-:W2:Y:S01]  /*3360*/  MUFU.EX2 R91, R91 ;  /* 0x0000005b005b7308 */ /* 0x000ea20000000800 */
[----:B---3--:R-:W-:Y:S01]  /*3370*/  FADD R7, R30, 1 ;  /* 0x3f8000001e077421 */ /* 0x008fe20000000000 */
[----:B------:R-:W-:-:S06]  /*3380*/  FMUL R30, R34, -1.4426950216293334961 ;  /* 0xbfb8aa3b221e7820 */ /* 0x000fcc0000400000 */
[----:B------:R-:W3:Y:S01]  /*3390*/  MUFU.RCP R88, R88 ;  /* 0x0000005800587308 */ /* 0x000ee20000001000 */
[----:B-1----:R-:W-:-:S07]  /*33a0*/  FADD R31, R90, 1 ;  /* 0x3f8000005a1f7421 */ /* 0x002fce0000000000 */
[----:B------:R-:W1:Y:S01]  /*33b0*/  MUFU.EX2 R28, R28 ;  /* 0x0000001c001c7308 */ /* 0x000e620000000800 */
[----:B--2---:R-:W-:-:S07]  /*33c0*/  FADD R78, R91, 1 ;  /* 0x3f8000005b4e7421 */ /* 0x004fce0000000000 */
[----:B------:R-:W2:Y:S01]  /*33d0*/  MUFU.EX2 R29, R29 ;  /* 0x0000001d001d7308 */ /* 0x000ea20000000800 */
[----:B---3--:R-:W-:-:S04]  /*33e0*/  FMUL R88, R37, R88 ;  /* 0x0000005825587220 */ /* 0x008fc80000400000 */
[----:B------:R-:W-:-:S03]  /*33f0*/  FMUL R55, R55, R88 ;  /* 0x0000005837377220 */ /* 0x000fc60000400000 */
[----:B------:R-:W3:Y:S01]  /*3400*/  MUFU.RCP R80, R80 ;  /* 0x0000005000507308 */ /* 0x000ee20000001000 */
[----:B-1----:R-:W-:-:S07]  /*3410*/  FADD R28, R28, 1 ;  /* 0x3f8000001c1c7421 */ /* 0x002fce0000000000 */
[----:B------:R-:W1:Y:S01]  /*3420*/  MUFU.RCP R7, R7 ;  /* 0x0000000700077308 */ /* 0x000e620000001000 */
[----:B--2---:R-:W-:Y:S01]  /*3430*/  FADD R88, R29, 1 ;  /* 0x3f8000001d587421 */ /* 0x004fe20000000000 */
[----:B------:R-:W-:Y:S01]  /*3440*/  FADD R29, R5, 1 ;  /* 0x3f800000051d7421 */ /* 0x000fe20000000000 */
[----:B------:R-:W-:-:S05]  /*3450*/  FMUL R5, R63, UR27 ;  /* 0x0000001b3f057c20 */ /* 0x000fca0008400000 */
[----:B------:R-:W2:Y:S01]  /*3460*/  MUFU.RCP R31, R31 ;  /* 0x0000001f001f7308 */ /* 0x000ea20000001000 */
[----:B---3--:R-:W-:-:S04]  /*3470*/  FMUL R80, R73, R80 ;  /* 0x0000005049507220 */ /* 0x008fc80000400000 */
[----:B------:R-:W-:Y:S01]  /*3480*/  FMUL R57, R57, R80 ;  /* 0x0000005039397220 */ /* 0x000fe20000400000 */
[----:B------:R-:W-:Y:S02]  /*3490*/  FMUL R80, R62, UR27 ;  /* 0x0000001b3e507c20 */ /* 0x000fe40008400000 */
[----:B------:R-:W3:Y:S01]  /*34a0*/  MUFU.RCP R78, R78 ;  /* 0x0000004e004e7308 */ /* 0x000ee20000001000 */
[----:B-1----:R-:W-:Y:S01]  /*34b0*/  FMUL R62, R86, R7 ;  /* 0x00000007563e7220 */ /* 0x002fe20000400000 */
[----:B------:R-:W-:-:S03]  /*34c0*/  FMUL R7, R35, -1.4426950216293334961 ;  /* 0xbfb8aa3b23077820 */ /* 0x000fc60000400000 */
[C---:B------:R-:W-:Y:S01]  /*34d0*/  FMUL R62, R5.reuse, R62 ;  /* 0x0000003e053e7220 */ /* 0x040fe20000400000 */
[----:B------:R-:W-:Y:S02]  /*34e0*/  F2FP.BF16.F32.PACK_AB R5, R5, R80 ;  /* 0x000000500505723e */ /* 0x000fe400000010ff */
[----:B------:R-:W1:Y:S01]  /*34f0*/  MUFU.RCP R28, R28 ;  /* 0x0000001c001c7308 */ /* 0x000e620000001000 */
[----:B--2---:R-:W-:-:S04]  /*3500*/  FMUL R31, R26, R31 ;  /* 0x0000001f1a1f7220 */ /* 0x004fc80000400000 */
[----:B------:R-:W-:Y:S01]  /*3510*/  FMUL R58, R58, R31 ;  /* 0x0000001f3a3a7220 */ /* 0x000fe20000400000 */
[----:B------:R-:W-:Y:S02]  /*3520*/  FMUL R31, R61, UR27 ;  /* 0x0000001b3d1f7c20 */ /* 0x000fe40008400000 */
[----:B------:R-:W2:Y:S01]  /*3530*/  MUFU.RCP R29, R29 ;  /* 0x0000001d001d7308 */ /* 0x000ea20000001000 */
[----:B---3--:R-:W-:-:S04]  /*3540*/  FMUL R78, R27, R78 ;  /* 0x0000004e1b4e7220 */ /* 0x008fc80000400000 */
[----:B------:R-:W-:Y:S01]  /*3550*/  FMUL R59, R59, R78 ;  /* 0x0000004e3b3b7220 */ /* 0x000fe20000400000 */
[----:B------:R-:W-:Y:S02]  /*3560*/  FMUL R78, R60, UR27 ;  /* 0x0000001b3c4e7c20 */ /* 0x000fe40008400000 */
[----:B------:R-:W3:Y:S01]  /*3570*/  MUFU.EX2 R4, R4 ;  /* 0x0000000400047308 */ /* 0x000ee20000000800 */
[----:B-1----:R-:W-:Y:S01]  /*3580*/  FMUL R61, R81, R28 ;  /* 0x0000001c513d7220 */ /* 0x002fe20000400000 */
[C---:B------:R-:W-:Y:S02]  /*3590*/  LEA R28, R77.reuse, R69, 0xe ;  /* 0x000000454d1c7211 */ /* 0x040fe400078e70ff */
[----:B------:R-:W-:Y:S01]  /*35a0*/  LEA R77, R77, R68, 0xe ;  /* 0x000000444d4d7211 */ /* 0x000fe200078e70ff */
[----:B------:R-:W-:-:S03]  /*35b0*/  FMUL R61, R78, R61 ;  /* 0x0000003d4e3d7220 */ /* 0x000fc60000400000 */
[----:B------:R-:W1:Y:S01]  /*35c0*/  MUFU.EX2 R30, R30 ;  /* 0x0000001e001e7308 */ /* 0x000e620000000800 */
[----:B--2---:R-:W-:-:S04]  /*35d0*/  FMUL R60, R84, R29 ;  /* 0x0000001d543c7220 */ /* 0x004fc80000400000 */
[----:B------:R-:W-:-:S03]  /*35e0*/  FMUL R60, R31, R60 ;  /* 0x0000003c1f3c7220 */ /* 0x000fc60000400000 */
[----:B------:R-:W2:Y:S01]  /*35f0*/  MUFU.EX2 R7, R7 ;  /* 0x0000000700077308 */ /* 0x000ea20000000800 */
[----:B---3--:R-:W-:Y:S01]  /*3600*/  FADD R29, R4, 1 ;  /* 0x3f800000041d7421 */ /* 0x008fe20000000000 */
[----:B------:R-:W-:Y:S02]  /*3610*/  F2FP.BF16.F32.PACK_AB R4, R31, R78 ;  /* 0x0000004e1f04723e */ /* 0x000fe400000010ff */
[----:B------:R-:W-:Y:S02]  /*3620*/  IADD3 R78, PT, PT, R28, 0x60, RZ ;  /* 0x000000601c4e7810 */ /* 0x000fe40007ffe0ff */
[----:B------:R-:W-:Y:S02]  /*3630*/  F2FP.BF16.F32.PACK_AB R12, R60, R61 ;  /* 0x0000003d3c0c723e */ /* 0x000fe400000010ff */
[----:B------:R-:W3:Y:S01]  /*3640*/  MUFU.EX2 R6, R6 ;  /* 0x0000000600067308 */ /* 0x000ee20000000800 */
[----:B------:R-:W-:Y:S01]  /*3650*/  SHF.R.U32.HI R9, RZ, 0x3, R78 ;  /* 0x00000003ff097819 */ /* 0x000fe2000001164e */
[----:B-1----:R-:W-:Y:S01]  /*3660*/  FADD R31, R30, 1 ;  /* 0x3f8000001e1f7421 */ /* 0x002fe20000000000 */
[----:B------:R-:W-:-:S02]  /*3670*/  FMUL R30, R66, UR27 ;  /* 0x0000001b421e7c20 */ /* 0x000fc40008400000 */
[----:B------:R-:W-:Y:S02]  /*3680*/  LOP3.LUT R78, R78, 0x70, R9, 0x78, !PT ;  /* 0x000000704e4e7812 */ /* 0x000fe400078e7809 */
[----:B------:R-:W-:Y:S01]  /*3690*/  F2FP.BF16.F32.PACK_AB R9, R82, R79 ;  /* 0x0000004f5209723e */ /* 0x000fe200000010ff */
[----:B------:R-:W1:Y:S01]  /*36a0*/  MUFU.RCP R85, R93 ;  /* 0x0000005d00557308 */ /* 0x000e620000001000 */
[----:B--2---:R-:W-:Y:S01]  /*36b0*/  FADD R82, R7, 1 ;  /* 0x3f80000007527421 */ /* 0x004fe20000000000 */
[----:B------:R-:W-:-:S06]  /*36c0*/  F2FP.BF16.F32.PACK_AB R7, R67, R30 ;  /* 0x0000001e4307723e */ /* 0x000fcc00000010ff */
[----:B------:R-:W2:Y:S01]  /*36d0*/  MUFU.RCP R88, R88 ;  /* 0x0000005800587308 */ /* 0x000ea20000001000 */
[----:B---3--:R-:W-:-:S07]  /*36e0*/  FADD R6, R6, 1 ;  /* 0x3f80000006067421 */ /* 0x008fce0000000000 */
[----:B------:R-:W3:Y:S01]  /*36f0*/  MUFU.RCP R29, R29 ;  /* 0x0000001d001d7308 */ /* 0x000ee20000001000 */
[----:B-1----:R-:W-:-:S04]  /*3700*/  FMUL R85, R36, R85 ;  /* 0x0000005524557220 */ /* 0x002fc80000400000 */
[----:B------:R-:W-:Y:S01]  /*3710*/  FMUL R54, R54, R85 ;  /* 0x0000005536367220 */ /* 0x000fe20000400000 */
[----:B------:R-:W-:Y:S02]  /*3720*/  IADD3 R85, PT, PT, R28, 0x40, RZ ;  /* 0x000000401c557810 */ /* 0x000fe40007ffe0ff */
[----:B------:R-:W1:Y:S01]  /*3730*/  MUFU.RCP R31, R31 ;  /* 0x0000001f001f7308 */ /* 0x000e620000001000 */
[----:B--2---:R-:W-:Y:S01]  /*3740*/  FMUL R63, R83, R88 ;  /* 0x00000058533f7220 */ /* 0x004fe20000400000 */
[----:B------:R-:W-:-:S03]  /*3750*/  SHF.R.U32.HI R8, RZ, 0x3, R85 ;  /* 0x00000003ff087819 */ /* 0x000fc60000011655 */
[----:B------:R-:W-:Y:S01]  /*3760*/  FMUL R63, R80, R63 ;  /* 0x0000003f503f7220 */ /* 0x000fe20000400000 */
[C---:B------:R-:W-:Y:S02]  /*3770*/  IADD3 R80, PT, PT, R28.reuse, 0x50, RZ ;  /* 0x000000501c507810 */ /* 0x040fe40007ffe0ff */
[----:B------:R-:W2:Y:S01]  /*3780*/  MUFU.RCP R82, R82 ;  /* 0x0000005200527308 */ /* 0x000ea20000001000 */
[----:B------:R-:W-:Y:S01]  /*3790*/  IADD3 R28, PT, PT, R28, 0x70, RZ ;  /* 0x000000701c1c7810 */ /* 0x000fe20007ffe0ff */
[----:B---3--:R-:W-:Y:S01]  /*37a0*/  FMUL R29, R32, R29 ;  /* 0x0000001d201d7220 */ /* 0x008fe20000400000 */
[----:B------:R-:W-:Y:S02]  /*37b0*/  LOP3.LUT R85, R85, 0x70, R8, 0x78, !PT ;  /* 0x0000007055557812 */ /* 0x000fe400078e7808 */
[----:B------:R-:W-:Y:S02]  /*37c0*/  F2FP.BF16.F32.PACK_AB R8, R76, R75 ;  /* 0x0000004b4c08723e */ /* 0x000fe400000010ff */
[----:B------:R-:W-:Y:S01]  /*37d0*/  SHF.R.U32.HI R75, RZ, 0x3, R28 ;  /* 0x00000003ff4b7819 */ /* 0x000fe2000001161c */
[----:B------:R-:W3:Y:S01]  /*37e0*/  MUFU.RCP R66, R6 ;  /* 0x0000000600427308 */ /* 0x000ee20000001000 */
[----:B------:R-:W-:Y:S01]  /*37f0*/  SHF.R.U32.HI R87, RZ, 0x3, R80 ;  /* 0x00000003ff577819 */ /* 0x000fe20000011650 */
[----:B-1----:R-:W-:Y:S01]  /*3800*/  FMUL R31, R34, R31 ;  /* 0x0000001f221f7220 */ /* 0x002fe20000400000 */
[----:B------:R-:W-:-:S02]  /*3810*/  LOP3.LUT R76, R28, 0x70, R75, 0x78, !PT ;  /* 0x000000701c4c7812 */ /* 0x000fc400078e784b */
[----:B------:R-:W-:Y:S01]  /*3820*/  LOP3.LUT R80, R80, 0x70, R87, 0x78, !PT ;  /* 0x0000007050507812 */ /* 0x000fe200078e7857 */
[----:B------:R-:W-:Y:S01]  /*3830*/  FMUL R75, R30, R31 ;  /* 0x0000001f1e4b7220 */ /* 0x000fe20000400000 */
[----:B------:R-:W-:Y:S01]  /*3840*/  F2FP.BF16.F32.PACK_AB R31, R27, R26 ;  /* 0x0000001a1b1f723e */ /* 0x000fe200000010ff */
[C---:B--2---:R-:W-:Y:S01]  /*3850*/  FMUL R82, R35.reuse, R82 ;  /* 0x0000005223527220 */ /* 0x044fe20000400000 */
[----:B------:R-:W-:Y:S02]  /*3860*/  F2FP.BF16.F32.PACK_AB R35, R35, R34 ;  /* 0x000000222323723e */ /* 0x000fe400000010ff */
[----:B------:R-:W-:Y:S01]  /*3870*/  F2FP.BF16.F32.PACK_AB R30, R73, R38 ;  /* 0x00000026491e723e */ /* 0x000fe200000010ff */
[----:B------:R-:W-:Y:S01]  /*3880*/  FMUL R82, R67, R82 ;  /* 0x0000005243527220 */ /* 0x000fe20000400000 */
[----:B------:R-:W-:Y:S02]  /*3890*/  F2FP.BF16.F32.PACK_AB R28, R21, R20 ;  /* 0x00000014151c723e */ /* 0x000fe400000010ff */
[C---:B------:R-:W-:Y:S01]  /*38a0*/  F2FP.BF16.F32.PACK_AB R34, R33.reuse, R32 ;  /* 0x000000202122723e */ /* 0x040fe200000010ff */
[----:B---3--:R-:W-:Y:S01]  /*38b0*/  FMUL R66, R33, R66 ;  /* 0x0000004221427220 */ /* 0x008fe20000400000 */
[----:B------:R-:W-:Y:S01]  /*38c0*/  F2FP.BF16.F32.PACK_AB R6, R65, R64 ;  /* 0x000000404106723e */ /* 0x000fe200000010ff */
[----:B------:R-:W-:Y:S01]  /*38d0*/  FMUL R64, R64, R29 ;  /* 0x0000001d40407220 */ /* 0x000fe20000400000 */
[----:B------:R-:W-:Y:S01]  /*38e0*/  F2FP.BF16.F32.PACK_AB R29, R37, R36 ;  /* 0x00000024251d723e */ /* 0x000fe200000010ff */
[----:B------:R-:W-:Y:S01]  /*38f0*/  FMUL R65, R65, R66 ;  /* 0x0000004241417220 */ /* 0x000fe20000400000 */
[----:B------:R-:W-:Y:S01]  /*3900*/  F2FP.BF16.F32.PACK_AB R33, R86, R83 ;  /* 0x000000535621723e */ /* 0x000fe200000010ff */
[----:B------:R1:W-:Y:S01]  /*3910*/  STS.128 [R77], R4 ;  /* 0x000000044d007388 */ /* 0x0003e20000000c00 */
[----:B------:R-:W-:-:S02]  /*3920*/  F2FP.BF16.F32.PACK_AB R32, R84, R81 ;  /* 0x000000515420723e */ /* 0x000fc400000010ff */
[----:B------:R-:W-:Y:S01]  /*3930*/  F2FP.BF16.F32.PACK_AB R15, R82, R75 ;  /* 0x0000004b520f723e */ /* 0x000fe200000010ff */
[----:B------:R2:W-:Y:S01]  /*3940*/  STS.128 [R85], R8 ;  /* 0x0000000855007388 */ /* 0x0005e20000000c00 */
[----:B------:R-:W-:Y:S02]  /*3950*/  F2FP.BF16.F32.PACK_AB R14, R65, R64 ;  /* 0x00000040410e723e */ /* 0x000fe400000010ff */
[----:B------:R-:W-:Y:S01]  /*3960*/  F2FP.BF16.F32.PACK_AB R13, R62, R63 ;  /* 0x0000003f3e0d723e */ /* 0x000fe200000010ff */
[----:B------:R3:W-:Y:S04]  /*3970*/  STS.128 [R80], R16 ;  /* 0x0000001050007388 */ /* 0x0007e80000000c00 */
[----:B------:R3:W-:Y:S04]  /*3980*/  STS.128 [R78], R28 ;  /* 0x0000001c4e007388 */ /* 0x0007e80000000c00 */
[----:B------:R3:W-:Y:S01]  /*3990*/  STS.128 [R76], R32 ;  /* 0x000000204c007388 */ /* 0x0007e20000000c00 */
[----:B------:R4:W-:Y:S06]  /*39a0*/  MEMBAR.ALL.CTA ;  /* 0x0000000000007992 */ /* 0x0009ec0000008000 */
[----:B----4-:R-:W4:Y:S01]  /*39b0*/  FENCE.VIEW.ASYNC.S ;  /* 0x00000000000073c6 */ /* 0x010f220000000000 */
[----:B-1----:R-:W-:-:S02]  /*39c0*/  F2FP.BF16.F32.PACK_AB R7, R41, R40 ;  /* 0x000000282907723e */ /* 0x002fc400000010ff */
[----:B------:R-:W-:Y:S02]  /*39d0*/  F2FP.BF16.F32.PACK_AB R6, R49, R48 ;  /* 0x000000303106723e */ /* 0x000fe400000010ff */
[----:B--2---:R-:W-:Y:S02]  /*39e0*/  F2FP.BF16.F32.PACK_AB R11, R59, R58 ;  /* 0x0000003a3b0b723e */ /* 0x004fe400000010ff */
[----:B------:R-:W-:Y:S02]  /*39f0*/  F2FP.BF16.F32.PACK_AB R10, R57, R56 ;  /* 0x00000038390a723e */ /* 0x000fe400000010ff */
[----:B------:R-:W-:Y:S02]  /*3a00*/  F2FP.BF16.F32.PACK_AB R9, R55, R54 ;  /* 0x000000363709723e */ /* 0x000fe400000010ff */
[----:B------:R-:W-:Y:S02]  /*3a10*/  F2FP.BF16.F32.PACK_AB R8, R53, R52 ;  /* 0x000000343508723e */ /* 0x000fe400000010ff */
[----:B------:R-:W-:-:S02]  /*3a20*/  F2FP.BF16.F32.PACK_AB R5, R47, R46 ;  /* 0x0000002e2f05723e */ /* 0x000fc400000010ff */
[----:B------:R-:W-:Y:S02]  /*3a30*/  F2FP.BF16.F32.PACK_AB R4, R45, R44 ;  /* 0x0000002c2d04723e */ /* 0x000fe400000010ff */
[----:B------:R-:W-:Y:S02]  /*3a40*/  F2FP.BF16.F32.PACK_AB R41, R23, R22 ;  /* 0x000000161729723e */ /* 0x000fe400000010ff */
[----:B------:R-:W-:Y:S01]  /*3a50*/  F2FP.BF16.F32.PACK_AB R40, R71, R72 ;  /* 0x000000484728723e */ /* 0x000fe200000010ff */
[----:B----4-:R-:W-:Y:S06]  /*3a60*/  BAR.SYNC.DEFER_BLOCKING 0x1, 0x80 ;  /* 0x0042000000007b1d */ /* 0x010fec0000010000 */
[----:B---3--:R-:W-:Y:S05]  /*3a70*/  BRA.U UP0, `(.L_x_29) ;  /* 0x0000000100187547 */ /* 0x008fea000b800000 */
[----:B------:R-:W-:Y:S02]  /*3a80*/  ULEA UR4, UR35, UR20, 0xd ;  /* 0x0000001423047291 */ /* 0x000fe4000f8e68ff */
[----:B------:R-:W-:Y:S02]  /*3a90*/  ULEA UR5, UR28, UR5, 0x7 ;  /* 0x000000051c057291 */ /* 0x000fe4000f8e38ff */
[----:B------:R-:W-:-:S09]  /*3aa0*/  UIADD3 UR4, UPT, UPT, UR4, 0x4400, URZ ;  /* 0x0000440004047890 */ /* 0x000fd2000fffe0ff */
[----:B------:R1:W-:Y:S01]  /*3ab0*/  UTMASTG.2D [UR4], [UR32], desc[URZ] ;  /* 0x0000ff04200073b5 */ /* 0x0003e20008009000 */
[----:B------:R0:W-:Y:S01]  /*3ac0*/  UTMACMDFLUSH ;  /* 0x00000000000079b7 */ /* 0x0001e20000000000 */
[----:B-1----:R-:W-:-:S04]  /*3ad0*/  DEPBAR.LE SB0, 0x3 ;  /* 0x000080c00000791a */ /* 0x002fc80000000000 */
.L_x_29:
[----:B------:R-:W-:Y:S01]  /*3ae0*/  BAR.SYNC.DEFER_BLOCKING 0x1, 0x80 ;  /* 0x0042000000007b1d */ /* 0x000fe20000010000 */
[----:B------:R-:W-:-:S05]  /*3af0*/  UPLOP3.LUT UP1, UPT, UPT, UPT, UP2, 0x80, 0x8 ;  /* 0x000000000008789c */ /* 0x000fca0003f2f020 */
[----:B------:R1:W-:Y:S04]  /*3b00*/  STS.128 [R74], R40 ;  /* 0x000000284a007388 */ /* 0x0003e80000000c00 */
[----:B------:R1:W-:Y:S04]  /*3b10*/  STS.128 [R51], R4 ;  /* 0x0000000433007388 */ /* 0x0003e80000000c00 */
[----:B------:R1:W-:Y:S04]  /*3b20*/  STS.128 [R50], R8 ;  /* 0x0000000832007388 */ /* 0x0003e80000000c00 */
[----:B------:R1:W-:Y:S01]  /*3b30*/  STS.128 [R39], R12 ;  /* 0x0000000c27007388 */ /* 0x0003e20000000c00 */
[----:B------:R2:W-:Y:S06]  /*3b40*/  MEMBAR.ALL.CTA ;  /* 0x0000000000007992 */ /* 0x0005ec0000008000 */
[----:B--2---:R-:W2:Y:S02]  /*3b50*/  FENCE.VIEW.ASYNC.S ;  /* 0x00000000000073c6 */ /* 0x004ea40000000000 */
[----:B--2---:R-:W-:Y:S06]  /*3b60*/  BAR.SYNC.DEFER_BLOCKING 0x1, 0x80 ;  /* 0x0042000000007b1d */ /* 0x004fec0000010000 */
[----:B------:R-:W-:Y:S05]  /*3b70*/  BRA.U UP0, `(.L_x_30) ;  /* 0x0000000100207547 */ /* 0x000fea000b800000 */
[----:B------:R-:W-:Y:S02]  /*3b80*/  USHF.L.U32 UR34, UR34, 0xc, URZ ;  /* 0x0000000c22227899 */ /* 0x000fe400080006ff */
[----:B------:R-:W-:Y:S02]  /*3b90*/  ULEA UR5, UR28, UR35, 0x2 ;  /* 0x000000231c057291 */ /* 0x000fe4000f8e10ff */
[----:B------:R-:W-:Y:S02]  /*3ba0*/  UIADD3 UR4, UPT, UPT, UR7, UR34, UR34 ;  /* 0x0000002207047290 */ /* 0x000fe4000fffe022 */
[----:B------:R-:W-:Y:S02]  /*3bb0*/  USHF.L.U32 UR5, UR5, 0x4, URZ ;  /* 0x0000000405057899 */ /* 0x000fe400080006ff */
[----:B------:R-:W-:-:S09]  /*3bc0*/  UIADD3 UR4, UPT, UPT, UR4, 0x400, URZ ;  /* 0x0000040004047890 */ /* 0x000fd2000fffe0ff */
[----:B------:R2:W-:Y:S01]  /*3bd0*/  UTMASTG.2D [UR4], [UR30], desc[URZ] ;  /* 0x0000ff041e0073b5 */ /* 0x0005e20008009000 */
[----:B------:R0:W-:Y:S01]  /*3be0*/  UTMACMDFLUSH ;  /* 0x00000000000079b7 */ /* 0x0001e20000000000 */
[----:B--2---:R-:W-:-:S04]  /*3bf0*/  DEPBAR.LE SB0, 0x1 ;  /* 0x000080400000791a */ /* 0x004fc80000000000 */
.L_x_30:
[----:B------:R-:W-:Y:S01]  /*3c00*/  BAR.SYNC.DEFER_BLOCKING 0x1, 0x80 ;  /* 0x0042000000007b1d */ /* 0x000fe20000010000 */
[----:B------:R-:W-:-:S05]  /*3c10*/  UPLOP3.LUT UP2, UPT, UPT, UPT, UPT, 0x40, 0x4 ;  /* 0x000000000004789c */ /* 0x000fca0003f4e870 */
[----:B------:R-:W-:Y:S01]  /*3c20*/  UMOV UR35, 0x2 ;  /* 0x0000000200237882 */ /* 0x000fe20000000000 */
[----:B------:R-:W-:Y:S05]  /*3c30*/  BRA.U UP1, `(.L_x_31) ;  /* 0xffffffe501d47547 */ /* 0x000fea000b83ffff */
[----:B------:R-:W2:Y:S01]  /*3c40*/  LDCU.64 UR4, c[0x0][0x6c0] ;  /* 0x0000d800ff0477ac */ /* 0x000ea20008000a00 */
[----:B------:R-:W-:Y:S01]  /*3c50*/  UIADD3 UR17, UPT, UPT, UR16, UR17, URZ ;  /* 0x0000001110117290 */ /* 0x000fe2000fffe0ff */
[----:B------:R-:W-:Y:S01]  /*3c60*/  ELECT P0, URZ, PT ;  /* 0x0000000000ff782f */ /* 0x000fe20003800000 */
[----:B------:R-:W-:Y:S02]  /*3c70*/  ULEA UR7, UR11, UR7, 0x3 ;  /* 0x000000070b077291 */ /* 0x000fe4000f8e18ff */
[----:B------:R-:W-:Y:S02]  /*3c80*/  UIADD3 UR11, UPT, UPT, UR11, 0x1, URZ ;  /* 0x000000010b0b7890 */ /* 0x000fe4000fffe0ff */
[----:B------:R-:W-:Y:S02]  /*3c90*/  UIADD3 UR12, UPT, UPT, UR12, 0x1, URZ ;  /* 0x000000010c0c7890 */ /* 0x000fe4000fffe0ff */
[----:B------:R-:W-:Y:S02]  /*3ca0*/  UISETP.NE.AND UP0, UPT, UR11, 0x2, UPT ;  /* 0x000000020b00788c */ /* 0x000fe4000bf05270 */
[----:B--2---:R-:W-:-:S04]  /*3cb0*/  UIMAD.WIDE.U32 UR26, UR17, UR5, URZ ;  /* 0x00000005111a72a5 */ /* 0x004fc8000f8e00ff */
[----:B------:R-:W-:Y:S01]  /*3cc0*/  @P0 IMAD.MOV.U32 R0, RZ, RZ, 0x1 ;  /* 0x00000001ff000424 */ /* 0x000fe200078e00ff */
[----:B------:R-:W2:Y:S03]  /*3cd0*/  LDCU UR5, c[0x0][0x6d0] ;  /* 0x0000da00ff0577ac */ /* 0x000ea60008000800 */
[----:B------:R3:W-:Y:S01]  /*3ce0*/  @P0 SYNCS.ARRIVE.TRANS64.ART0 RZ, [UR7+0x50], R0 ;  /* 0x00005000ffff09a7 */ /* 0x0007e20008500007 */
[----:B------:R-:W-:Y:S01]  /*3cf0*/  USEL UR11, UR11, URZ, UP0 ;  /* 0x000000ff0b0b7287 */ /* 0x000fe20008000000 */
[----:B------:R-:W-:Y:S02]  /*3d00*/  UMOV UR19, UR27 ;  /* 0x0000001b00137c82 */ /* 0x000fe40008000000 */
[----:B------:R-:W-:-:S04]  /*3d10*/  UIADD3 UR6, UPT, UPT, UR17, -UR19, URZ ;  /* 0x8000001311067290 */ /* 0x000fc8000fffe0ff */
[----:B------:R-:W-:-:S04]  /*3d20*/  USHF.R.U32.HI UR6, URZ, UR23, UR6 ;  /* 0x00000017ff067299 */ /* 0x000fc80008011606 */
[----:B------:R-:W-:-:S04]  /*3d30*/  UIADD3 UR19, UPT, UPT, UR19, UR6, URZ ;  /* 0x0000000613137290 */ /* 0x000fc8000fffe0ff */
[----:B------:R-:W-:-:S04]  /*3d40*/  USHF.R.U32.HI UR19, URZ, UR22, UR19 ;  /* 0x00000016ff137299 */ /* 0x000fc80008011613 */
[----:B------:R-:W-:-:S04]  /*3d50*/  UIADD3 UR19, UPT, UPT, -UR19, URZ, URZ ;  /* 0x000000ff13137290 */ /* 0x000fc8000fffe1ff */
[----:B------:R-:W-:-:S04]  /*3d60*/  UIMAD UR19, UR4, UR19, UR17 ;  /* 0x00000013041372a4 */ /* 0x000fc8000f8e0211 */
[----:B--2---:R-:W-:Y:S01]  /*3d70*/  UIMAD.WIDE.U32 UR26, UR19, UR5, URZ ;  /* 0x00000005131a72a5 */ /* 0x004fe2000f8e00ff */
[----:B------:R-:W2:Y:S03]  /*3d80*/  LDCU.64 UR4, c[0x0][0x6d8] ;  /* 0x0000db00ff0477ac */ /* 0x000ea60008000a00 */
[----:B------:R-:W-:-:S04]  /*3d90*/  UIADD3 UR6, UPT, UPT, UR19, -UR27, URZ ;  /* 0x8000001b13067290 */ /* 0x000fc8000fffe0ff */
[----:B------:R-:W-:-:S04]  /*3da0*/  USHF.R.U32.HI UR6, URZ, UR21, UR6 ;  /* 0x00000015ff067299 */ /* 0x000fc80008011606 */
[----:B------:R-:W-:-:S04]  /*3db0*/  UIADD3 UR6, UPT, UPT, UR27, UR6, URZ ;  /* 0x000000061b067290 */ /* 0x000fc8000fffe0ff */
[----:B------:R-:W-:-:S04]  /*3dc0*/  USHF.R.U32.HI UR6, URZ, UR15, UR6 ;  /* 0x0000000fff067299 */ /* 0x000fc80008011606 */
[----:B--2---:R-:W-:-:S04]  /*3dd0*/  UIMAD.WIDE.U32 UR26, UR6, UR5, URZ ;  /* 0x00000005061a72a5 */ /* 0x004fc8000f8e00ff */
[----:B------:R-:W-:-:S04]  /*3de0*/  UIADD3 UR5, UPT, UPT, UR6, -UR27, URZ ;  /* 0x8000001b06057290 */ /* 0x000fc8000fffe0ff */
[----:B------:R-:W-:-:S04]  /*3df0*/  USHF.R.U32.HI UR5, URZ, UR14, UR5 ;  /* 0x0000000eff057299 */ /* 0x000fc80008011605 */
[----:B------:R-:W-:-:S04]  /*3e00*/  UIADD3 UR20, UPT, UPT, UR27, UR5, URZ ;  /* 0x000000051b147290 */ /* 0x000fc8000fffe0ff */
[----:B------:R-:W-:-:S03]  /*3e10*/  USHF.R.U32.HI UR20, URZ, UR13, UR20 ;  /* 0x0000000dff147299 */ /* 0x000fc60008011614 */
[----:B------:R-:W2:Y:S01]  /*3e20*/  LDCU UR5, c[0x0][0x6cc] ;  /* 0x0000d980ff0577ac */ /* 0x000ea20008000800 */
[----:B------:R-:W-:-:S04]  /*3e30*/  UIADD3 UR20, UPT, UPT, -UR20, URZ, URZ ;  /* 0x000000ff14147290 */ /* 0x000fc8000fffe1ff */
[----:B------:R-:W-:Y:S02]  /*3e40*/  UIMAD UR28, UR4, UR20, UR6 ;  /* 0x00000014041c72a4 */ /* 0x000fe4000f8e0206 */
[----:B------:R-:W-:Y:S02]  /*3e50*/  USEL UR4, URZ, 0x1, UP0 ;  /* 0x00000001ff047887 */ /* 0x000fe40008000000 */
[----:B------:R-:W-:Y:S02]  /*3e60*/  UISETP.GE.AND UP0, UPT, UR17, 0x200, UPT ;  /* 0x000002001100788c */ /* 0x000fe4000bf06270 */
[----:B------:R-:W-:Y:S02]  /*3e70*/  UIADD3 UR6, UPT, UPT, -UR6, URZ, URZ ;  /* 0x000000ff06067290 */ /* 0x000fe4000fffe1ff */
[----:B------:R-:W-:Y:S02]  /*3e80*/  LOP3.LUT R70, R70, UR4, RZ, 0x3c, !PT ;  /* 0x0000000446467c12 */ /* 0x000fe4000f8e3cff */
[----:B--2---:R-:W-:-:S03]  /*3e90*/  UIMAD UR6, UR5, UR6, UR19 ;  /* 0x00000006050672a4 */ /* 0x004fc6000f8e0213 */
[----:B---3--:R-:W-:Y:S09]  /*3ea0*/  BRA.U !UP0, `(.L_x_32) ;  /* 0xffffffe108987547 */ /* 0x008ff2000b83ffff */
.L_x_27:
[----:B------:R-:W-:-:S09]  /*3eb0*/  UISETP.NE.AND UP0, UPT, UR29, URZ, UPT ;  /* 0x000000ff1d00728c */ /* 0x000fd2000bf05270 */
[----:B------:R-:W-:Y:S05]  /*3ec0*/  BRA.U UP0, `(.L_x_33) ;  /* 0x0000000100187547 */ /* 0x000fea000b800000 */
[----:B------:R-:W-:Y:S01]  /*3ed0*/  ELECT P0, URZ, PT ;  /* 0x0000000000ff782f */ /* 0x000fe20003800000 */
[----:B------:R-:W-:Y:S01]  /*3ee0*/  HFMA2 R0, -RZ, RZ, 0, 5.9604644775390625e-08 ;  /* 0x00000001ff007431 */ /* 0x000fe200000001ff */
[----:B------:R-:W-:Y:S01]  /*3ef0*/  UMOV UR4, 0x40 ;  /* 0x0000004000047882 */ /* 0x000fe20000000000 */
[----:B------:R-:W-:Y:S01]  /*3f00*/  UVIRTCOUNT.DEALLOC.SMPOOL 0x80 ;  /* 0x000000800000784c */ /* 0x000fe20000000000 */
[----:B------:R-:W-:-:S09]  /*3f10*/  ULEA UR4, UR9, UR4, 0x18 ;  /* 0x0000000409047291 */ /* 0x000fd2000f8ec0ff */
[----:B------:R2:W-:Y:S03]  /*3f20*/  @P0 STS.U8 [UR4], R0 ;  /* 0x00000000ff000988 */ /* 0x0005e60008000004 */
.L_x_33:
[----:B------:R-:W-:Y:S06]  /*3f30*/  BAR.SYNC.DEFER_BLOCKING 0x1, 0x80 ;  /* 0x0042000000007b1d */ /* 0x000fec0000010000 */
[----:B------:R-:W-:Y:S05]  /*3f40*/  BRA.U UP0, `(.L_x_34) ;  /* 0x00000001009c7547 */ /* 0x000fea000b800000 */
[----:B------:R-:W-:Y:S01]  /*3f50*/  NOP ;  /* 0x0000000000007918 */ /* 0x000fe20000000000 */
[----:B------:R-:W-:Y:S01]  /*3f60*/  UMOV UR4, 0x50 ;  /* 0x0000005000047882 */ /* 0x000fe20000000000 */
[----:B------:R-:W-:Y:S02]  /*3f70*/  ULOP3.LUT UR8, UR18, 0xffff, URZ, 0xc0, !UPT ;  /* 0x0000ffff12087892 */ /* 0x000fe4000f8ec0ff */
[----:B------:R-:W-:Y:S02]  /*3f80*/  ULEA UR9, UR9, UR4, 0x18 ;  /* 0x0000000409097291 */ /* 0x000fe4000f8ec0ff */
[----:B------:R-:W-:Y:S01]  /*3f90*/  USHF.R.U32.HI UR8, URZ, 0x5, UR8 ;  /* 0x00000005ff087899 */ /* 0x000fe20008011608 */
[----:B------:R-:W-:Y:S01]  /*3fa0*/  UMOV UR5, 0xffff ;  /* 0x0000ffff00057882 */ /* 0x000fe20000000000 */
[----:B------:R-:W-:Y:S02]  /*3fb0*/  UMOV UR4, 0x1 ;  /* 0x0000000100047882 */ /* 0x000fe40000000000 */
[----:B------:R-:W-:-:S02]  /*3fc0*/  UIADD3 UR7, UPT, UPT, UR8, 0x10, URZ ;  /* 0x0000001008077890 */ /* 0x000fc4000fffe0ff */
[----:B------:R-:W-:Y:S01]  /*3fd0*/  USHF.L.U32 UR5, UR5, UR8, URZ ;  /* 0x0000000805057299 */ /* 0x000fe200080006ff */
[----:B--2---:R-:W2:Y:S01]  /*3fe0*/  LDS R0, [UR9] ;  /* 0x00000009ff007984 */ /* 0x004ea20008000800 */
[----:B------:R-:W-:-:S04]  /*3ff0*/  USHF.L.U32 UR7, UR4, UR7, URZ ;  /* 0x0000000704077299 */ /* 0x000fc800080006ff */
[----:B------:R-:W-:-:S04]  /*4000*/  ULOP3.LUT UR7, UR7, UR5, URZ, 0xfc, !UPT ;  /* 0x0000000507077292 */ /* 0x000fc8000f8efcff */
[----:B------:R-:W-:Y:S01]  /*4010*/  ULOP3.LUT UR5, UR7, 0xffff, URZ, 0xc0, !UPT ;  /* 0x0000ffff07057892 */ /* 0x000fe2000f8ec0ff */
[----:B--2---:R-:W-:-:S13]  /*4020*/  R2UR UR6, R0 ;  /* 0x00000000000672ca */ /* 0x004fda00000e0000 */
[----:B------:R-:W-:-:S04]  /*4030*/  ULOP3.LUT UR4, UR7, 0xffff, UR6, 0x80, !UPT ;  /* 0x0000ffff07047892 */ /* 0x000fc8000f8e8006 */
[----:B------:R-:W-:-:S09]  /*4040*/  UISETP.NE.AND UP0, UPT, UR4, UR5, UPT ;  /* 0x000000050400728c */ /* 0x000fd2000bf05270 */
[----:B------:R-:W-:Y:S05]  /*4050*/  BRA.U UP0, `(.L_x_35) ;  /* 0x00000001004c7547 */ /* 0x000fea000b800000 */
[----:B------:R-:W-:Y:S02]  /*4060*/  USHF.R.U32.HI UR4, URZ, 0x10, UR7 ;  /* 0x00000010ff047899 */ /* 0x000fe40008011607 */
[----:B------:R-:W-:-:S04]  /*4070*/  USHF.R.U32.HI UR5, URZ, 0x10, UR6 ;  /* 0x00000010ff057899 */ /* 0x000fc80008011606 */
[----:B------:R-:W-:-:S04]  /*4080*/  ULOP3.LUT UR5, UR5, UR4, URZ, 0xc0, !UPT ;  /* 0x0000000405057292 */ /* 0x000fc8000f8ec0ff */
[----:B------:R-:W-:-:S09]  /*4090*/  UISETP.NE.AND UP0, UPT, UR5, UR4, UPT ;  /* 0x000000040500728c */ /* 0x000fd2000bf05270 */
[----:B------:R-:W-:Y:S05]  /*40a0*/  BRA.U UP0, `(.L_x_36) ;  /* 0x00000001002c7547 */ /* 0x000fea000b800000 */
[----:B-1----:R-:W1:Y:S01]  /*40b0*/  S2R R2, SR_LANEID ;  /* 0x0000000000027919 */ /* 0x002e620000000000 */
[----:B------:R-:W-:Y:S01]  /*40c0*/  ULOP3.LUT UR7, URZ, UR7, URZ, 0x33, !UPT ;  /* 0x00000007ff077292 */ /* 0x000fe2000f8e33ff */
[----:B------:R-:W-:Y:S02]  /*40d0*/  VOTEU.ANY UR5, UPT, PT ;  /* 0x0000000000057886 */ /* 0x000fe400038e0100 */
[----:B------:R-:W-:-:S03]  /*40e0*/  UFLO.U32 UR5, UR5 ;  /* 0x00000005000572bd */ /* 0x000fc600080e0000 */
[----:B------:R-:W-:-:S04]  /*40f0*/  IMAD.U32 R0, RZ, RZ, UR7 ;  /* 0x00000007ff007e24 */ /* 0x000fc8000f8e00ff */
[----:B------:R-:W2:Y:S02]  /*4100*/  REDUX UR4, R0 ;  /* 0x00000000000473c4 */ /* 0x000ea40000000000 */
[----:B------:R3:W-:Y:S01]  /*4110*/  UTCATOMSWS.AND URZ, UR7 ;  /* 0x0000000700ff79e3 */ /* 0x0007e20008000000 */
[----:B-1----:R-:W-:Y:S02]  /*4120*/  ISETP.EQ.U32.AND P0, PT, R2, UR5, PT ;  /* 0x0000000502007c0c */ /* 0x002fe4000bf02070 */
[----:B--2---:R-:W-:-:S11]  /*4130*/  MOV R2, UR4 ;  /* 0x0000000400027c02 */ /* 0x004fd60008000f00 */
[----:B------:R3:W-:Y:S01]  /*4140*/  @P0 ATOMS.AND RZ, [UR9], R2 ;  /* 0x00000002ffff098c */ /* 0x0007e2000a800009 */
[----:B------:R-:W-:Y:S05]  /*4150*/  BRA `(.L_x_37) ;  /* 0x0000000000147947 */ /* 0x000fea0003800000 */
.L_x_36:
[----:B-1----:R-:W-:Y:S02]  /*4160*/  MOV R2, 0x4180 ;  /* 0x0000418000027802 */ /* 0x002fe40000000f00 */
[----:B------:R-:W-:Y:S05]  /*4170*/  CALL.REL.NOINC `($__internal_0_$__cuda_sm10x_tcgen05_guardrail_trap_col_being_dealloced_not_returned_by_alloc) ;  /* 0x0000000000cc7944 */ /* 0x000fea0003c00000 */
[----:B------:R-:W-:Y:S05]  /*4180*/  BRA `(.L_x_37) ;  /* 0x0000000000087947 */ /* 0x000fea0003800000 */
.L_x_35:
[----:B-1----:R-:W-:Y:S02]  /*4190*/  MOV R2, 0x41b0 ;  /* 0x000041b000027802 */ /* 0x002fe40000000f00 */
[----:B------:R-:W-:Y:S05]  /*41a0*/  CALL.REL.NOINC `($__internal_2_$__cuda_sm10x_tcgen05_guardrail_trap_unallocated_columns_being_dealloced) ;  /* 0x0000000000d87944 */ /* 0x000fea0003c00000 */
.L_x_37:
[----:B------:R-:W-:Y:S01]  /*41b0*/  NOP ;  /* 0x0000000000007918 */ /* 0x000fe20000000000 */
.L_x_34:
[----:B------:R-:W-:-:S04]  /*41c0*/  DEPBAR.LE SB0, 0x0 ;  /* 0x000080000000791a */ /* 0x000fc80000000000 */
[----:B------:R-:W-:-:S04]  /*41d0*/  DEPBAR.LE SB0, 0x0 ;  /* 0x000080000000791a */ /* 0x000fc80000000000 */
[----:B---3--:R-:W-:Y:S05]  /*41e0*/  EXIT ;  /* 0x000000000000794d */ /* 0x008fea0003800000 */
.L_x_10:
[----:B------:R-:W-:Y:S02]  /*41f0*/  MOV R4, UR17 ;  /* 0x0000001100047c02 */ /* 0x000fe40008000f00 */
[----:B------:R-:W-:Y:S02]  /*4200*/  MOV R5, UR17 ;  /* 0x0000001100057c02 */ /* 0x000fe40008000f00 */
[----:B------:R-:W-:-:S07]  /*4210*/  MOV R0, UR25 ;  /* 0x0000001900007c02 */ /* 0x000fce0008000f00 */
.L_x_38:
[----:B-1----:R1:W2:Y:S02]  /*4220*/  SYNCS.PHASECHK.TRANS64.TRYWAIT P0, [R0+URZ+0x20], R5 ;  /* 0x00002005000075a7 */ /* 0x0022a400080011ff */
[----:B--2---:R-:W-:Y:S05]  /*4230*/  @!P0 NANOSLEEP.SYNCS 0x989680 ;  /* 0x009896800000895d */ /* 0x004fea0003900000 */
[----:B------:R-:W2:Y:S02]  /*4240*/  @!P0 SYNCS.PHASECHK.TRANS64 P0, [R0+URZ+0x20], R5 ;  /* 0x00002005000085a7 */ /* 0x000ea400080010ff */
[----:B--2---:R-:W-:Y:S05]  /*4250*/  @!P0 BRA `(.L_x_38) ;  /* 0xfffffffc00f08947 */ /* 0x004fea000383ffff */
[----:B------:R-:W-:Y:S05]  /*4260*/  BRA `(.L_x_9) ;  /* 0xffffffc8003c7947 */ /* 0x000fea000383ffff */
.L_x_13:
[----:B------:R-:W-:Y:S02]  /*4270*/  MOV R2, UR5 ;  /* 0x0000000500027c02 */ /* 0x000fe40008000f00 */
[----:B------:R-:W-:Y:S02]  /*4280*/  MOV R3, UR5 ;  /* 0x0000000500037c02 */ /* 0x000fe40008000f00 */
[----:B------:R-:W-:-:S07]  /*4290*/  MOV R0, UR4 ;  /* 0x0000000400007c02 */ /* 0x000fce0008000f00 */
.L_x_39:
[----:B-----5:R5:W4:Y:S02]  /*42a0*/  SYNCS.PHASECHK.TRANS64.TRYWAIT P0, [R0+URZ+0x20], R3 ;  /* 0x00002003000075a7 */ /* 0x020b2400080011ff */
[----:B----4-:R-:W-:Y:S05]  /*42b0*/  @!P0 NANOSLEEP.SYNCS 0x989680 ;  /* 0x009896800000895d */ /* 0x010fea0003900000 */
[----:B------:R-:W4:Y:S02]  /*42c0*/  @!P0 SYNCS.PHASECHK.TRANS64 P0, [R0+URZ+0x20], R3 ;  /* 0x00002003000085a7 */ /* 0x000f2400080010ff */
[----:B----4-:R-:W-:Y:S05]  /*42d0*/  @!P0 BRA `(.L_x_39) ;  /* 0xfffffffc00f08947 */ /* 0x010fea000383ffff */
[----:B------:R-:W-:Y:S05]  /*42e0*/  BRA `(.L_x_40) ;  /* 0xffffffcc00387947 */ /* 0x000fea000383ffff */
.L_x_16:
[----:B------:R-:W-:Y:S02]  /*42f0*/  MOV R0, UR18 ;  /* 0x0000001200007c02 */ /* 0x000fe40008000f00 */
[----:B------:R-:W-:-:S07]  /*4300*/  MOV R3, R2 ;  /* 0x0000000200037202 */ /* 0x000fce0000000f00 */
.L_x_41:
[----:B---3--:R3:W4:Y:S02]  /*4310*/  SYNCS.PHASECHK.TRANS64.TRYWAIT P0, [R0+URZ+0x50], R3 ;  /* 0x00005003000075a7 */ /* 0x00872400080011ff */
[----:B----4-:R-:W-:Y:S05]  /*4320*/  @!P0 NANOSLEEP.SYNCS 0x989680 ;  /* 0x009896800000895d */ /* 0x010fea0003900000 */
[----:B------:R-:W4:Y:S02]  /*4330*/  @!P0 SYNCS.PHASECHK.TRANS64 P0, [R0+URZ+0x50], R3 ;  /* 0x00005003000085a7 */ /* 0x000f2400080010ff */
[----:B----4-:R-:W-:Y:S05]  /*4340*/  @!P0 BRA `(.L_x_41) ;  /* 0xfffffffc00f08947 */ /* 0x010fea000383ffff */
[----:B------:R-:W-:Y:S05]  /*4350*/  BRA `(.L_x_42) ;  /* 0xffffffd0008c7947 */ /* 0x000fea000383ffff */
.L_x_18:
[----:B------:R-:W-:Y:S02]  /*4360*/  MOV R2, UR27 ;  /* 0x0000001b00027c02 */ /* 0x000fe40008000f00 */
[----:B------:R-:W-:Y:S02]  /*4370*/  MOV R3, UR27 ;  /* 0x0000001b00037c02 */ /* 0x000fe40008000f00 */
[----:B------:R-:W-:Y:S07]  /*4380*/  MOV R0, UR17 ;  /* 0x0000001100007c02 */ /* 0x000fee0008000f00 */
.L_x_43:
[----:B---3--:R3:W4:Y:S02]  /*4390*/  SYNCS.PHASECHK.TRANS64.TRYWAIT P1, [R0+URZ], R3 ;  /* 0x00000003000075a7 */ /* 0x00872400080211ff */
[----:B----4-:R-:W-:Y:S05]  /*43a0*/  @!P1 NANOSLEEP.SYNCS 0x989680 ;  /* 0x009896800000995d */ /* 0x010fea0003900000 */
[----:B------:R-:W4:Y:S02]  /*43b0*/  @!P1 SYNCS.PHASECHK.TRANS64 P1, [R0+URZ], R3 ;  /* 0x00000003000095a7 */ /* 0x000f2400080210ff */
[----:B----4-:R-:W-:Y:S05]  /*43c0*/  @!P1 BRA `(.L_x_43) ;  /* 0xfffffffc00f09947 */ /* 0x010fea000383ffff */
[----:B------:R-:W-:Y:S05]  /*43d0*/  BRA `(.L_x_17) ;  /* 0xffffffd000f47947 */ /* 0x000fea000383ffff */
.L_x_21:
[----:B------:R-:W-:-:S07]  /*43e0*/  MOV R3, R2 ;  /* 0x0000000200037202 */ /* 0x000fce0000000f00 */
.L_x_44:
[----:B----4-:R4:W5:Y:S02]  /*43f0*/  SYNCS.PHASECHK.TRANS64.TRYWAIT P0, [R0+URZ+0x50], R3 ;  /* 0x00005003000075a7 */ /* 0x01096400080011ff */
[----:B-----5:R-:W-:Y:S05]  /*4400*/  @!P0 NANOSLEEP.SYNCS 0x989680 ;  /* 0x009896800000895d */ /* 0x020fea0003900000 */
[----:B------:R-:W5:Y:S02]  /*4410*/  @!P0 SYNCS.PHASECHK.TRANS64 P0, [R0+URZ+0x50], R3 ;  /* 0x00005003000085a7 */ /* 0x000f6400080010ff */
[----:B-----5:R-:W-:Y:S05]  /*4420*/  @!P0 BRA `(.L_x_44) ;  /* 0xfffffffc00f08947 */ /* 0x020fea000383ffff */
[----:B------:R-:W-:Y:S05]  /*4430*/  BRA `(.L_x_14) ;  /* 0xffffffd400987947 */ /* 0x000fea000383ffff */
.L_x_28:
[----:B------:R-:W-:Y:S02]  /*4440*/  MOV R0, UR4 ;  /* 0x0000000400007c02 */ /* 0x000fe40008000f00 */
[----:B------:R-:W-:-:S07]  /*4450*/  MOV R3, R2 ;  /* 0x0000000200037202 */ /* 0x000fce0000000f00 */
.L_x_45:
[----:B-1----:R1:W2:Y:S02]  /*4460*/  SYNCS.PHASECHK.TRANS64.TRYWAIT P0, [R0+URZ+0x40], R3 ;  /* 0x00004003000075a7 */ /* 0x0022a400080011ff */
[----:B--2---:R-:W-:Y:S05]  /*4470*/  @!P0 NANOSLEEP.SYNCS 0x989680 ;  /* 0x009896800000895d */ /* 0x004fea0003900000 */
[----:B------:R-:W2:Y:S02]  /*4480*/  @!P0 SYNCS.PHASECHK.TRANS64 P0, [R0+URZ+0x40], R3 ;  /* 0x00004003000085a7 */ /* 0x000ea400080010ff */
[----:B--2---:R-:W-:Y:S05]  /*4490*/  @!P0 BRA `(.L_x_45) ;  /* 0xfffffffc00f08947 */ /* 0x004fea000383ffff */
[----:B------:R-:W-:Y:S05]  /*44a0*/  BRA `(.L_x_46) ;  /* 0xffffffdc007c7947 */ /* 0x000fea000383ffff */
        .weak           $__internal_0_$__cuda_sm10x_tcgen05_guardrail_trap_col_being_dealloced_not_returned_by_alloc
        .type           $__internal_0_$__cuda_sm10x_tcgen05_guardrail_trap_col_being_dealloced_not_returned_by_alloc,@function
        .size           $__internal_0_$__cuda_sm10x_tcgen05_guardrail_trap_col_being_dealloced_not_returned_by_alloc,($__internal_1_$__cuda_sm10x_tcgen05_guardrail_trap_phase_invalid_during_alloc - $__internal_0_$__cuda_sm10x_tcgen05_guardrail_trap_col_being_dealloced_not_returned_by_alloc)
$__internal_0_$__cuda_sm10x_tcgen05_guardrail_trap_col_being_dealloced_not_returned_by_alloc:
[----:B------:R-:W-:Y:S05]  /*44b0*/  BPT.TRAP 0x1 ;  /* 0x000000040000795c */ /* 0x000fea0000300000 */
[----:B------:R-:W-:-:S04]  /*44c0*/  HFMA2 R3, -RZ, RZ, 0, 0 ;  /* 0x00000000ff037431 */ /* 0x000fc800000001ff */
[----:B------:R-:W-:Y:S05]  /*44d0*/  RET.REL.NODEC R2 `(kernel_cutlass_kernel_cudnngemm_swigludense_blockscaled_gemm_persistent_swiglu_interleaved_quantSm100BlockScaledPersistentDenseGemmKernel_object_at__TiledMMA_ThrLayoutVMNK11110000_Permuta_0) ;  /* 0xffffffb802c87950 */ /* 0x000fea0003c3ffff */
        .weak           $__internal_1_$__cuda_sm10x_tcgen05_guardrail_trap_phase_invalid_during_alloc
        .type           $__internal_1_$__cuda_sm10x_tcgen05_guardrail_trap_phase_invalid_during_alloc,@function
        .size           $__internal_1_$__cuda_sm10x_tcgen05_guardrail_trap_phase_invalid_during_alloc,($__internal_2_$__cuda_sm10x_tcgen05_guardrail_trap_unallocated_columns_being_dealloced - $__internal_1_$__cuda_sm10x_tcgen05_guardrail_trap_phase_invalid_during_alloc)
$__internal_1_$__cuda_sm10x_tcgen05_guardrail_trap_phase_invalid_during_alloc:
[----:B------:R-:W-:Y:S05]  /*44e0*/  BPT.TRAP 0x1 ;  /* 0x000000040000795c */ /* 0x000fea0000300000 */
[----:B------:R-:W-:-:S04]  /*44f0*/  MOV R3, 0x0 ;  /* 0x0000000000037802 */ /* 0x000fc80000000f00 */
[----:B------:R-:W-:Y:S05]  /*4500*/  RET.REL.NODEC R2 `(kernel_cutlass_kernel_cudnngemm_swigludense_blockscaled_gemm_persistent_swiglu_interleaved_quantSm100BlockScaledPersistentDenseGemmKernel_object_at__TiledMMA_ThrLayoutVMNK11110000_Permuta_0) ;  /* 0xffffffb802bc7950 */ /* 0x000fea0003c3ffff */
        .weak           $__internal_2_$__cuda_sm10x_tcgen05_guardrail_trap_unallocated_columns_being_dealloced
        .type           $__internal_2_$__cuda_sm10x_tcgen05_guardrail_trap_unallocated_columns_being_dealloced,@function
        .size           $__internal_2_$__cuda_sm10x_tcgen05_guardrail_trap_unallocated_columns_being_dealloced,(.L_x_50 - $__internal_2_$__cuda_sm10x_tcgen05_guardrail_trap_unallocated_columns_being_dealloced)
$__internal_2_$__cuda_sm10x_tcgen05_guardrail_trap_unallocated_columns_being_dealloced:
[----:B------:R-:W-:Y:S05]  /*4510*/  BPT.TRAP 0x1 ;  /* 0x000000040000795c */ /* 0x000fea0000300000 */
[----:B------:R-:W-:-:S04]  /*4520*/  HFMA2 R3, -RZ, RZ, 0, 0 ;  /* 0x00000000ff037431 */ /* 0x000fc800000001ff */
[----:B------:R-:W-:Y:S05]  /*4530*/  RET.REL.NODEC R2 `(kernel_cutlass_kernel_cudnngemm_swigludense_blockscaled_gemm_persistent_swiglu_interleaved_quantSm100BlockScaledPersistentDenseGemmKernel_object_at__TiledMMA_ThrLayoutVMNK11110000_Permuta_0) ;  /* 0xffffffb802b07950 */ /* 0x000fea0003c3ffff */
.L_x_47:
[----:B------:R-:W-:-:S00]  /*4540*/  BRA `(.L_x_47) ;  /* 0xfffffffc00fc7947 */ /* 0x000fc0000383ffff */
[----:B------:R-:W-:-:S00]  /*4550*/  NOP ;  /* 0x0000000000007918 */ /* 0x000fc00000000000 */
        /* <DEDUP_REMOVED lines=10> */
.L_x_50:


//--------------------- .nv.shared.kernel_cutlass_kernel_cudnngemm_swigludense_blockscaled_gemm_persistent_swiglu_interleaved_quantSm100BlockScaledPersistentDenseGemmKernel_object_at__TiledMMA_ThrLayoutVMNK11110000_Permuta_0 --------------------------
	.section	.nv.shared.kernel_cutlass_kernel_cudnngemm_swigludense_blockscaled_gemm_persistent_swiglu_interleaved_quantSm100BlockScaledPersistentDenseGemmKernel_object_at__TiledMMA_ThrLayoutVMNK11110000_Permuta_0,"aw",@nobits
	.sectionflags	@""
	.align	1024
	.zero		1024


//--------------------- .nv.shared.reserved.0     --------------------------
	.section	.nv.shared.reserved.0,"aw",@nobits
	.align	8
	.weak		__nv_reservedSMEM_offset_0_alias
	.size		__nv_reservedSMEM_offset_0_alias, 0, 64
	.other		__nv_reservedSMEM_offset_0_alias,@"STO_CUDA_RESERVED_SHARED STV_DEFAULT"
__nv_reservedSMEM_offset_0_alias:
	.zero		0
.nv.shared.reserved.0:
	.zero		64
	.weak		__nv_reservedSMEM_allocation_phase
	.type		__nv_reservedSMEM_allocation_phase,@object
	.size		__nv_reservedSMEM_allocation_phase,(.L_0 - __nv_reservedSMEM_allocation_phase)
__nv_reservedSMEM_allocation_phase:
	.zero		1
.L_0:
	.zero		7
	.weak		__nv_reservedSMEM_devtool_atexit_pc
	.type		__nv_reservedSMEM_devtool_atexit_pc,@object
	.size		__nv_reservedSMEM_devtool_atexit_pc,(__nv_reservedSMEM_allocation_mask - __nv_reservedSMEM_devtool_atexit_pc)
__nv_reservedSMEM_devtool_atexit_pc:
	.zero		8
	.weak		__nv_reservedSMEM_allocation_mask
	.type		__nv_reservedSMEM_allocation_mask,@object
	.size		__nv_reservedSMEM_allocation_mask,(.L_2 - __nv_reservedSMEM_allocation_mask)
__nv_reservedSMEM_allocation_mask:
	.zero		4
.L_2:


//--------------------- .nv.constant0.kernel_cutlass_kernel_cudnngemm_swigludense_blockscaled_gemm_persistent_swiglu_interleaved_quantSm100BlockScaledPersistentDenseGemmKernel_object_at__TiledMMA_ThrLayoutVMNK11110000_Permuta_0 --------------------------
	.section	.nv.constant0.kernel_cutlass_kernel_cudnngemm_swigludense_blockscaled_gemm_persistent_swiglu_interleaved_quantSm100BlockScaledPersistentDenseGemmKernel_object_at__TiledMMA_ThrLayoutVMNK11110000_Permuta_0,"a",@progbits
	.sectionflags	@""
	.align	4
.nv.constant0.kernel_cutlass_kernel_cudnngemm_swigludense_blockscaled_gemm_persistent_swiglu_interleaved_quantSm100BlockScaledPersistentDenseGemmKernel_object_at__TiledMMA_ThrLayoutVMNK11110000_Permuta_0:
	.zero		1768


//--------------------- SYMBOLS --------------------------

	.type		.nv.reservedSmem.offset0,@object
	.size		.nv.reservedSmem.offset0,0x4
	.type		.nv.reservedSmem.cap,@object
	.size		.nv.reservedSmem.cap,0x4
